	.target	sm_90a

	.elftype	@"ET_EXEC"


//--------------------- .note.nv.tkinfo           --------------------------
	.section	.note.nv.tkinfo,"",@"SHT_NOTE"
	.sectionflags	@"SHF_NOTE_NV_TKINFO"
	.tkinfo
        /*0018*/ 	.word	0x00000002
        /*0030*/ 	.string	""
        /*0030*/ 	.string	"ptxas"
        /*0030*/ 	.string	"Cuda compilation tools, release 13.0, V13.0.88"
        /*0030*/ 	.string	"Build cuda_13.0.r13.0/compiler.36424714_0"
        /*0030*/ 	.string	"-arch sm_90a -m 64 "



//--------------------- .note.nv.cuinfo           --------------------------
	.section	.note.nv.cuinfo,"",@"SHT_NOTE"
	.sectionflags	@"SHF_NOTE_NV_CUINFO"
        /*0018*/ 	.short	0x0002
        /*001a*/ 	.short	0x005a
        /*001c*/ 	.short	0x0082
	.zero		2


//--------------------- .nv.info                  --------------------------
	.section	.nv.info,"",@"SHT_CUDA_INFO"
	.align	4


	//----- nvinfo : EIATTR_REGCOUNT
	.align		4
        /*0000*/ 	.byte	0x04, 0x2f
        /*0002*/ 	.short	(.L_15 - .L_14)
	.align		4
.L_14:
        /*0004*/ 	.word	index@(_ZN7cutlass13device_kernelINS_4gemm6kernel13GemmUniversalIN4cute5tupleIJiiiiEEENS1_10collective13CollectiveMmaINS1_34MainloopSm90TmaGmmaWarpSpecializedILi8ENS5_IJNS4_1CILi1EEESB_SB_EEENS1_35KernelTmaWarpSpecializedCooperativeEEENS5_IJNSA_ILi192EEENSA_ILi16EEENSA_ILi128EEEEEEaNS5_IJlSB_lEEEaSJ_NS4_8TiledMMAINS4_8MMA_AtomIJNS4_4SM904GMMA26MMA_64x16x32_S32S8S8_SS_TNEEEENS4_6LayoutINS5_IJNSA_ILi2EEESB_SB_EEENS5_IJSB_NSA_ILi0EEEST_EEEEENS5_IJNS4_10UnderscoreESW_SW_EEEEENS4_13SM90_TMA_LOADENS4_14ComposedLayoutINS4_7SwizzleILi3ELi4ELi3EEENS4_18smem_ptr_flag_bitsILi8EEENSQ_INS5_IJNSA_ILi8EEESH_EEENS5_IJSH_SB_EEEEEEEvNS4_8identityESZ_S19_vS1A_EENS_8epilogue10collective6detail29Sm90TmaWarpSpecializedAdapterINS1D_15DefaultEpilogueIaSJ_SJ_NS1C_6thread17LinearCombinationIaLi1EiiLNS1H_9ScaleType4KindE0ELNS_15FloatRoundStyleE2EaEENS1_15EpilogueDefaultEEEEEvvEEEEvNT_6ParamsE)
        /*0008*/ 	.word	0x000000a8


	//----- nvinfo : EIATTR_FRAME_SIZE
	.align		4
.L_15:
        /*000c*/ 	.byte	0x04, 0x11
        /*000e*/ 	.short	(.L_17 - .L_16)
	.align		4
.L_16:
        /*0010*/ 	.word	index@(_ZN7cutlass13device_kernelINS_4gemm6kernel13GemmUniversalIN4cute5tupleIJiiiiEEENS1_10collective13CollectiveMmaINS1_34MainloopSm90TmaGmmaWarpSpecializedILi8ENS5_IJNS4_1CILi1EEESB_SB_EEENS1_35KernelTmaWarpSpecializedCooperativeEEENS5_IJNSA_ILi192EEENSA_ILi16EEENSA_ILi128EEEEEEaNS5_IJlSB_lEEEaSJ_NS4_8TiledMMAINS4_8MMA_AtomIJNS4_4SM904GMMA26MMA_64x16x32_S32S8S8_SS_TNEEEENS4_6LayoutINS5_IJNSA_ILi2EEESB_SB_EEENS5_IJSB_NSA_ILi0EEEST_EEEEENS5_IJNS4_10UnderscoreESW_SW_EEEEENS4_13SM90_TMA_LOADENS4_14ComposedLayoutINS4_7SwizzleILi3ELi4ELi3EEENS4_18smem_ptr_flag_bitsILi8EEENSQ_INS5_IJNSA_ILi8EEESH_EEENS5_IJSH_SB_EEEEEEEvNS4_8identityESZ_S19_vS1A_EENS_8epilogue10collective6detail29Sm90TmaWarpSpecializedAdapterINS1D_15DefaultEpilogueIaSJ_SJ_NS1C_6thread17LinearCombinationIaLi1EiiLNS1H_9ScaleType4KindE0ELNS_15FloatRoundStyleE2EaEENS1_15EpilogueDefaultEEEEEvvEEEEvNT_6ParamsE)
        /*0014*/ 	.word	0x00000000


	//----- nvinfo : EIATTR_MIN_STACK_SIZE
	.align		4
.L_17:
        /*0018*/ 	.byte	0x04, 0x12
        /*001a*/ 	.short	(.L_19 - .L_18)
	.align		4
.L_18:
        /*001c*/ 	.word	index@(_ZN7cutlass13device_kernelINS_4gemm6kernel13GemmUniversalIN4cute5tupleIJiiiiEEENS1_10collective13CollectiveMmaINS1_34MainloopSm90TmaGmmaWarpSpecializedILi8ENS5_IJNS4_1CILi1EEESB_SB_EEENS1_35KernelTmaWarpSpecializedCooperativeEEENS5_IJNSA_ILi192EEENSA_ILi16EEENSA_ILi128EEEEEEaNS5_IJlSB_lEEEaSJ_NS4_8TiledMMAINS4_8MMA_AtomIJNS4_4SM904GMMA26MMA_64x16x32_S32S8S8_SS_TNEEEENS4_6LayoutINS5_IJNSA_ILi2EEESB_SB_EEENS5_IJSB_NSA_ILi0EEEST_EEEEENS5_IJNS4_10UnderscoreESW_SW_EEEEENS4_13SM90_TMA_LOADENS4_14ComposedLayoutINS4_7SwizzleILi3ELi4ELi3EEENS4_18smem_ptr_flag_bitsILi8EEENSQ_INS5_IJNSA_ILi8EEESH_EEENS5_IJSH_SB_EEEEEEEvNS4_8identityESZ_S19_vS1A_EENS_8epilogue10collective6detail29Sm90TmaWarpSpecializedAdapterINS1D_15DefaultEpilogueIaSJ_SJ_NS1C_6thread17LinearCombinationIaLi1EiiLNS1H_9ScaleType4KindE0ELNS_15FloatRoundStyleE2EaEENS1_15EpilogueDefaultEEEEEvvEEEEvNT_6ParamsE)
        /*0020*/ 	.word	0x00000000
.L_19:


//--------------------- .nv.compat                --------------------------
	.section	.nv.compat,"",@"SHT_CUDA_COMPAT_INFO"
	.align	4
        /*0000*/ 	.byte	0x02, 0x09, 0x01, 0x00, 0x02, 0x02, 0x04, 0x00, 0x02, 0x05, 0x05, 0x00, 0x03, 0x07, 0x01, 0x01
        /*0010*/ 	.byte	0x02, 0x03, 0x01, 0x00, 0x02, 0x06, 0x01, 0x00, 0x04, 0x0b, 0x08, 0x00, 0x00, 0x00, 0x00, 0x00
        /*0020*/ 	.byte	0x00, 0x00, 0x00, 0x00


//--------------------- .nv.info._ZN7cutlass13device_kernelINS_4gemm6kernel13GemmUniversalIN4cute5tupleIJiiiiEEENS1_10collective13CollectiveMmaINS1_34MainloopSm90TmaGmmaWarpSpecializedILi8ENS5_IJNS4_1CILi1EEESB_SB_EEENS1_35KernelTmaWarpSpecializedCooperativeEEENS5_IJNSA_ILi192EEENSA_ILi16EEENSA_ILi128EEEEEEaNS5_IJlSB_lEEEaSJ_NS4_8TiledMMAINS4_8MMA_AtomIJNS4_4SM904GMMA26MMA_64x16x32_S32S8S8_SS_TNEEEENS4_6LayoutINS5_IJNSA_ILi2EEESB_SB_EEENS5_IJSB_NSA_ILi0EEEST_EEEEENS5_IJNS4_10UnderscoreESW_SW_EEEEENS4_13SM90_TMA_LOADENS4_14ComposedLayoutINS4_7SwizzleILi3ELi4ELi3EEENS4_18smem_ptr_flag_bitsILi8EEENSQ_INS5_IJNSA_ILi8EEESH_EEENS5_IJSH_SB_EEEEEEEvNS4_8identityESZ_S19_vS1A_EENS_8epilogue10collective6detail29Sm90TmaWarpSpecializedAdapterINS1D_15DefaultEpilogueIaSJ_SJ_NS1C_6thread17LinearCombinationIaLi1EiiLNS1H_9ScaleType4KindE0ELNS_15FloatRoundStyleE2EaEENS1_15EpilogueDefaultEEEEEvvEEEEvNT_6ParamsE --------------------------
	.section	.nv.info._ZN7cutlass13device_kernelINS_4gemm6kernel13GemmUniversalIN4cute5tupleIJiiiiEEENS1_10collective13CollectiveMmaINS1_34MainloopSm90TmaGmmaWarpSpecializedILi8ENS5_IJNS4_1CILi1EEESB_SB_EEENS1_35KernelTmaWarpSpecializedCooperativeEEENS5_IJNSA_ILi192EEENSA_ILi16EEENSA_ILi128EEEEEEaNS5_IJlSB_lEEEaSJ_NS4_8TiledMMAINS4_8MMA_AtomIJNS4_4SM904GMMA26MMA_64x16x32_S32S8S8_SS_TNEEEENS4_6LayoutINS5_IJNSA_ILi2EEESB_SB_EEENS5_IJSB_NSA_ILi0EEEST_EEEEENS5_IJNS4_10UnderscoreESW_SW_EEEEENS4_13SM90_TMA_LOADENS4_14ComposedLayoutINS4_7SwizzleILi3ELi4ELi3EEENS4_18smem_ptr_flag_bitsILi8EEENSQ_INS5_IJNSA_ILi8EEESH_EEENS5_IJSH_SB_EEEEEEEvNS4_8identityESZ_S19_vS1A_EENS_8epilogue10collective6detail29Sm90TmaWarpSpecializedAdapterINS1D_15DefaultEpilogueIaSJ_SJ_NS1C_6thread17LinearCombinationIaLi1EiiLNS1H_9ScaleType4KindE0ELNS_15FloatRoundStyleE2EaEENS1_15EpilogueDefaultEEEEEvvEEEEvNT_6ParamsE,"",@"SHT_CUDA_INFO"
	.sectionflags	@""
	.align	4


	//----- nvinfo : EIATTR_CUDA_API_VERSION
	.align		4
        /*0000*/ 	.byte	0x04, 0x37
        /*0002*/ 	.short	(.L_21 - .L_20)
.L_20:
        /*0004*/ 	.word	0x00000082


	//----- nvinfo : EIATTR_KPARAM_INFO
	.align		4
.L_21:
        /*0008*/ 	.byte	0x04, 0x17
        /*000a*/ 	.short	(.L_23 - .L_22)
.L_22:
        /*000c*/ 	.word	0x00000000
        /*0010*/ 	.short	0x0000
        /*0012*/ 	.short	0x0070
        /*0014*/ 	.byte	0x00, 0xf0, 0x01, 0x10


	//----- nvinfo : EIATTR_SPARSE_MMA_MASK
	.align		4
.L_23:
        /*0018*/ 	.byte	0x03, 0x50
        /*001a*/ 	.short	0x0000


	//----- nvinfo : EIATTR_MAXREG_COUNT
	.align		4
        /*001c*/ 	.byte	0x03, 0x1b
        /*001e*/ 	.short	0x00a8


	//----- nvinfo : EIATTR_NUM_BARRIERS
	.align		4
        /*0020*/ 	.byte	0x02, 0x4c
        /*0022*/ 	.byte	0x01
	.zero		1


	//----- nvinfo : EIATTR_EXTERNS
	.align		4
        /*0024*/ 	.byte	0x04, 0x0f
        /*0026*/ 	.short	(.L_25 - .L_24)


	//   ....[0]....
	.align		4
.L_24:
        /*0028*/ 	.word	index@(__assertfail)


	//----- nvinfo : EIATTR_MERCURY_ISA_VERSION
	.align		4
.L_25:
        /*002c*/ 	.byte	0x03, 0x5f
        /*002e*/ 	.short	0x0101


	//----- nvinfo : EIATTR_INT_WARP_WIDE_INSTR_OFFSETS
	.align		4
        /*0030*/ 	.byte	0x04, 0x31
        /*0032*/ 	.short	(.L_27 - .L_26)


	//   ....[0]....
.L_26:
        /*0034*/ 	.word	0x00000480


	//   ....[1]....
        /*0038*/ 	.word	0x00000490


	//   ....[2]....
        /*003c*/ 	.word	0x00000580


	//----- nvinfo : EIATTR_COOP_GROUP_MASK_REGIDS
	.align		4
.L_27:
        /*0040*/ 	.byte	0x04, 0x29
        /*0042*/ 	.short	(.L_29 - .L_28)


	//   ....[0]....
.L_28:
        /*0044*/ 	.word	0xffffffff


	//   ....[1]....
        /*0048*/ 	.word	0xffffffff


	//   ....[2]....
        /*004c*/ 	.word	0xffffffff


	//   ....[3]....
        /*0050*/ 	.word	0xffffffff


	//   ....[4]....
        /*0054*/ 	.word	0xffffffff


	//----- nvinfo : EIATTR_COOP_GROUP_INSTR_OFFSETS
	.align		4
.L_29:
        /*0058*/ 	.byte	0x04, 0x28
        /*005a*/ 	.short	(.L_31 - .L_30)


	//   ....[0]....
.L_30:
        /*005c*/ 	.word	0x00000060


	//   ....[1]....
        /*0060*/ 	.word	0x00000070


	//   ....[2]....
        /*0064*/ 	.word	0x00000130


	//   ....[3]....
        /*0068*/ 	.word	0x00000370


	//   ....[4]....
        /*006c*/ 	.word	0x00001050


	//----- nvinfo : EIATTR_REG_RECONFIG
	.align		4
.L_31:
        /*0070*/ 	.byte	0x01, 0x54
	.zero		2


	//----- nvinfo : EIATTR_SYSCALL_OFFSETS
	.align		4
        /*0074*/ 	.byte	0x04, 0x46
        /*0076*/ 	.short	(.L_33 - .L_32)


	//   ....[0]....
.L_32:
        /*0078*/ 	.word	0x00001220


	//----- nvinfo : EIATTR_MBARRIER_INSTR_OFFSETS
	.align		4
.L_33:
        /*007c*/ 	.byte	0x04, 0x39
        /*007e*/ 	.short	(.L_35 - .L_34)


	//   ....[0]....
.L_34:
        /*0080*/ 	.word	0x00000250
        /*0084*/ 	.word	0x000000ff
        /*0088*/ 	.word	0x00000000
        /*008c*/ 	.short	0x0100
        /*008e*/ 	.byte	0x08
	.zero		1


	//   ....[1]....
        /*0090*/ 	.word	0x00000260
        /*0094*/ 	.word	0x000000ff
        /*0098*/ 	.word	0x00000040
        /*009c*/ 	.short	0x0100
        /*009e*/ 	.byte	0x08
	.zero		1


	//   ....[2]....
        /*00a0*/ 	.word	0x00000270
        /*00a4*/ 	.word	0x000000ff
        /*00a8*/ 	.word	0x00000008
        /*00ac*/ 	.short	0x0100
        /*00ae*/ 	.byte	0x08
	.zero		1


	//   ....[3]....
        /*00b0*/ 	.word	0x00000280
        /*00b4*/ 	.word	0x000000ff
        /*00b8*/ 	.word	0x00000048
        /*00bc*/ 	.short	0x0100
        /*00be*/ 	.byte	0x08
	.zero		1


	//   ....[4]....
        /*00c0*/ 	.word	0x00000290
        /*00c4*/ 	.word	0x000000ff
        /*00c8*/ 	.word	0x00000010
        /*00cc*/ 	.short	0x0100
        /*00ce*/ 	.byte	0x08
	.zero		1


	//   ....[5]....
        /*00d0*/ 	.word	0x000002a0
        /*00d4*/ 	.word	0x000000ff
        /*00d8*/ 	.word	0x00000050
        /*00dc*/ 	.short	0x0100
        /*00de*/ 	.byte	0x08
	.zero		1


	//   ....[6]....
        /*00e0*/ 	.word	0x000002b0
        /*00e4*/ 	.word	0x000000ff
        /*00e8*/ 	.word	0x00000018
        /*00ec*/ 	.short	0x0100
        /*00ee*/ 	.byte	0x08
	.zero		1


	//   ....[7]....
        /*00f0*/ 	.word	0x000002c0
        /*00f4*/ 	.word	0x000000ff
        /*00f8*/ 	.word	0x00000058
        /*00fc*/ 	.short	0x0100
        /*00fe*/ 	.byte	0x08
	.zero		1


	//   ....[8]....
        /*0100*/ 	.word	0x000002d0
        /*0104*/ 	.word	0x000000ff
        /*0108*/ 	.word	0x00000020
        /*010c*/ 	.short	0x0100
        /*010e*/ 	.byte	0x08
	.zero		1


	//   ....[9]....
        /*0110*/ 	.word	0x000002e0
        /*0114*/ 	.word	0x000000ff
        /*0118*/ 	.word	0x00000060
        /*011c*/ 	.short	0x0100
        /*011e*/ 	.byte	0x08
	.zero		1


	//   ....[10]....
        /*0120*/ 	.word	0x000002f0
        /*0124*/ 	.word	0x000000ff
        /*0128*/ 	.word	0x00000028
        /*012c*/ 	.short	0x0100
        /*012e*/ 	.byte	0x08
	.zero		1


	//   ....[11]....
        /*0130*/ 	.word	0x00000300
        /*0134*/ 	.word	0x000000ff
        /*0138*/ 	.word	0x00000068
        /*013c*/ 	.short	0x0100
        /*013e*/ 	.byte	0x08
	.zero		1


	//   ....[12]....
        /*0140*/ 	.word	0x00000310
        /*0144*/ 	.word	0x000000ff
        /*0148*/ 	.word	0x00000030
        /*014c*/ 	.short	0x0100
        /*014e*/ 	.byte	0x08
	.zero		1


	//   ....[13]....
        /*0150*/ 	.word	0x00000320
        /*0154*/ 	.word	0x000000ff
        /*0158*/ 	.word	0x00000070
        /*015c*/ 	.short	0x0100
        /*015e*/ 	.byte	0x08
	.zero		1


	//   ....[14]....
        /*0160*/ 	.word	0x00000330
        /*0164*/ 	.word	0x000000ff
        /*0168*/ 	.word	0x00000038
        /*016c*/ 	.short	0x0100
        /*016e*/ 	.byte	0x08
	.zero		1


	//   ....[15]....
        /*0170*/ 	.word	0x00000340
        /*0174*/ 	.word	0x000000ff
        /*0178*/ 	.word	0x00000078
        /*017c*/ 	.short	0x0100
        /*017e*/ 	.byte	0x08
	.zero		1


	//   ....[16]....
        /*0180*/ 	.word	0x000005f0
        /*0184*/ 	.word	0x000000ff
        /*0188*/ 	.word	0x00000090
        /*018c*/ 	.short	0x0100
        /*018e*/ 	.byte	0x06
	.zero		1


	//   ....[17]....
        /*0190*/ 	.word	0x00000650
        /*0194*/ 	.word	0x000000ff
        /*0198*/ 	.word	0x00000098
        /*019c*/ 	.short	0x0100
        /*019e*/ 	.byte	0x06
	.zero		1


	//   ....[18]....
        /*01a0*/ 	.word	0x000012e0
        /*01a4*/ 	.word	0x00000003
        /*01a8*/ 	.word	0x00000000
        /*01ac*/ 	.short	0x010a
        /*01ae*/ 	.byte	0x3f
	.zero		1


	//   ....[19]....
        /*01b0*/ 	.word	0x00001320
        /*01b4*/ 	.word	0x00000003
        /*01b8*/ 	.word	0x00000000
        /*01bc*/ 	.short	0x010a
        /*01be*/ 	.byte	0x3f
	.zero		1


	//   ....[20]....
        /*01c0*/ 	.word	0x00001860
        /*01c4*/ 	.word	0x00000005
        /*01c8*/ 	.word	0x00000000
        /*01cc*/ 	.short	0x010a
        /*01ce*/ 	.byte	0x3f
	.zero		1


	//   ....[21]....
        /*01d0*/ 	.word	0x000018a0
        /*01d4*/ 	.word	0x00000005
        /*01d8*/ 	.word	0x00000000
        /*01dc*/ 	.short	0x010a
        /*01de*/ 	.byte	0x3f
	.zero		1


	//   ....[22]....
        /*01e0*/ 	.word	0x00001c80
        /*01e4*/ 	.word	0x00000004
        /*01e8*/ 	.word	0x00000000
        /*01ec*/ 	.short	0x0101
        /*01ee*/ 	.byte	0x3f
	.zero		1


	//   ....[23]....
        /*01f0*/ 	.word	0x00001e40
        /*01f4*/ 	.word	0x00000000
        /*01f8*/ 	.word	0x00000000
        /*01fc*/ 	.short	0x0101
        /*01fe*/ 	.byte	0x3f
	.zero		1


	//   ....[24]....
        /*0200*/ 	.word	0x00004190
        /*0204*/ 	.word	0x0000000f
        /*0208*/ 	.word	0x00000040
        /*020c*/ 	.short	0x010a
        /*020e*/ 	.byte	0x3f
	.zero		1


	//   ....[25]....
        /*0210*/ 	.word	0x00004550
        /*0214*/ 	.word	0x00000004
        /*0218*/ 	.word	0x00000098
        /*021c*/ 	.short	0x0101
        /*021e*/ 	.byte	0x3f
	.zero		1


	//   ....[26]....
        /*0220*/ 	.word	0x00004c60
        /*0224*/ 	.word	0x00000007
        /*0228*/ 	.word	0x00000000
        /*022c*/ 	.short	0x010a
        /*022e*/ 	.byte	0x3f
	.zero		1


	//   ....[27]....
        /*0230*/ 	.word	0x00004ce0
        /*0234*/ 	.word	0x00000009
        /*0238*/ 	.word	0x00000000
        /*023c*/ 	.short	0x010a
        /*023e*/ 	.byte	0x3f
	.zero		1


	//   ....[28]....
        /*0240*/ 	.word	0x00004d70
        /*0244*/ 	.word	0x00000006
        /*0248*/ 	.word	0x00000000
        /*024c*/ 	.short	0x010a
        /*024e*/ 	.byte	0x3f
	.zero		1


	//   ....[29]....
        /*0250*/ 	.word	0x00004e00
        /*0254*/ 	.word	0x00000009
        /*0258*/ 	.word	0x00000000
        /*025c*/ 	.short	0x010a
        /*025e*/ 	.byte	0x3f
	.zero		1


	//   ....[30]....
        /*0260*/ 	.word	0x00004e90
        /*0264*/ 	.word	0x00000006
        /*0268*/ 	.word	0x00000000
        /*026c*/ 	.short	0x010a
        /*026e*/ 	.byte	0x3f
	.zero		1


	//   ....[31]....
        /*0270*/ 	.word	0x00004f20
        /*0274*/ 	.word	0x00000009
        /*0278*/ 	.word	0x00000000
        /*027c*/ 	.short	0x010a
        /*027e*/ 	.byte	0x3f
	.zero		1


	//   ....[32]....
        /*0280*/ 	.word	0x00004fb0
        /*0284*/ 	.word	0x00000006
        /*0288*/ 	.word	0x00000000
        /*028c*/ 	.short	0x010a
        /*028e*/ 	.byte	0x3f
	.zero		1


	//   ....[33]....
        /*0290*/ 	.word	0x00005040
        /*0294*/ 	.word	0x00000003
        /*0298*/ 	.word	0x00000000
        /*029c*/ 	.short	0x010a
        /*029e*/ 	.byte	0x3f
	.zero		1


	//   ....[34]....
        /*02a0*/ 	.word	0x000050a0
        /*02a4*/ 	.word	0x00000003
        /*02a8*/ 	.word	0x00000000
        /*02ac*/ 	.short	0x010a
        /*02ae*/ 	.byte	0x3f
	.zero		1


	//   ....[35]....
        /*02b0*/ 	.word	0x000050f0
        /*02b4*/ 	.word	0x00000005
        /*02b8*/ 	.word	0x00000000
        /*02bc*/ 	.short	0x010a
        /*02be*/ 	.byte	0x3f
	.zero		1


	//   ....[36]....
        /*02c0*/ 	.word	0x000051c0
        /*02c4*/ 	.word	0x0000000f
        /*02c8*/ 	.word	0x00000040
        /*02cc*/ 	.short	0x010a
        /*02ce*/ 	.byte	0x3f
	.zero		1


	//   ....[37]....
        /*02d0*/ 	.word	0x00005290
        /*02d4*/ 	.word	0x00000007
        /*02d8*/ 	.word	0x00000000
        /*02dc*/ 	.short	0x010a
        /*02de*/ 	.byte	0x3f
	.zero		1


	//   ....[38]....
        /*02e0*/ 	.word	0x000052e0
        /*02e4*/ 	.word	0x00000009
        /*02e8*/ 	.word	0x00000000
        /*02ec*/ 	.short	0x010a
        /*02ee*/ 	.byte	0x3f
	.zero		1


	//   ....[39]....
        /*02f0*/ 	.word	0x00005330
        /*02f4*/ 	.word	0x00000006
        /*02f8*/ 	.word	0x00000000
        /*02fc*/ 	.short	0x010a
        /*02fe*/ 	.byte	0x3f
	.zero		1


	//   ....[40]....
        /*0300*/ 	.word	0x00005380
        /*0304*/ 	.word	0x00000009
        /*0308*/ 	.word	0x00000000
        /*030c*/ 	.short	0x010a
        /*030e*/ 	.byte	0x3f
	.zero		1


	//   ....[41]....
        /*0310*/ 	.word	0x000053d0
        /*0314*/ 	.word	0x00000006
        /*0318*/ 	.word	0x00000000
        /*031c*/ 	.short	0x010a
        /*031e*/ 	.byte	0x3f
	.zero		1


	//   ....[42]....
        /*0320*/ 	.word	0x00005420
        /*0324*/ 	.word	0x00000009
        /*0328*/ 	.word	0x00000000
        /*032c*/ 	.short	0x010a
        /*032e*/ 	.byte	0x3f
	.zero		1


	//   ....[43]....
        /*0330*/ 	.word	0x00005470
        /*0334*/ 	.word	0x00000006
        /*0338*/ 	.word	0x00000000
        /*033c*/ 	.short	0x010a
        /*033e*/ 	.byte	0x3f
	.zero		1


	//----- nvinfo : EIATTR_NUM_MBARRIERS
	.align		4
.L_35:
        /*0340*/ 	.byte	0x03, 0x38
        /*0342*/ 	.short	0x0012


	//----- nvinfo : EIATTR_EXIT_INSTR_OFFSETS
	.align		4
        /*0344*/ 	.byte	0x04, 0x1c
        /*0346*/ 	.short	(.L_37 - .L_36)


	//   ....[0]....
.L_36:
        /*0348*/ 	.word	0x000006a0


	//   ....[1]....
        /*034c*/ 	.word	0x00000f80


	//   ....[2]....
        /*0350*/ 	.word	0x000037e0


	//   ....[3]....
        /*0354*/ 	.word	0x00003e30


	//   ....[4]....
        /*0358*/ 	.word	0x00005090


	//----- nvinfo : EIATTR_MAX_THREADS
	.align		4
.L_37:
        /*035c*/ 	.byte	0x04, 0x05
        /*035e*/ 	.short	(.L_39 - .L_38)
.L_38:
        /*0360*/ 	.word	0x00000180
        /*0364*/ 	.word	0x00000001
        /*0368*/ 	.word	0x00000001


	//----- nvinfo : EIATTR_CRS_STACK_SIZE
	.align		4
.L_39:
        /*036c*/ 	.byte	0x04, 0x1e
        /*036e*/ 	.short	(.L_41 - .L_40)
.L_40:
        /*0370*/ 	.word	0x00000000


	//----- nvinfo : EIATTR_CBANK_PARAM_SIZE
	.align		4
.L_41:
        /*0374*/ 	.byte	0x03, 0x19
        /*0376*/ 	.short	0x0470


	//----- nvinfo : EIATTR_PARAM_CBANK
	.align		4
        /*0378*/ 	.byte	0x04, 0x0a
        /*037a*/ 	.short	(.L_43 - .L_42)
	.align		4
.L_42:
        /*037c*/ 	.word	index@(.nv.constant0._ZN7cutlass13device_kernelINS_4gemm6kernel13GemmUniversalIN4cute5tupleIJiiiiEEENS1_10collective13CollectiveMmaINS1_34MainloopSm90TmaGmmaWarpSpecializedILi8ENS5_IJNS4_1CILi1EEESB_SB_EEENS1_35KernelTmaWarpSpecializedCooperativeEEENS5_IJNSA_ILi192EEENSA_ILi16EEENSA_ILi128EEEEEEaNS5_IJlSB_lEEEaSJ_NS4_8TiledMMAINS4_8MMA_AtomIJNS4_4SM904GMMA26MMA_64x16x32_S32S8S8_SS_TNEEEENS4_6LayoutINS5_IJNSA_ILi2EEESB_SB_EEENS5_IJSB_NSA_ILi0EEEST_EEEEENS5_IJNS4_10UnderscoreESW_SW_EEEEENS4_13SM90_TMA_LOADENS4_14ComposedLayoutINS4_7SwizzleILi3ELi4ELi3EEENS4_18smem_ptr_flag_bitsILi8EEENSQ_INS5_IJNSA_ILi8EEESH_EEENS5_IJSH_SB_EEEEEEEvNS4_8identityESZ_S19_vS1A_EENS_8epilogue10collective6detail29Sm90TmaWarpSpecializedAdapterINS1D_15DefaultEpilogueIaSJ_SJ_NS1C_6thread17LinearCombinationIaLi1EiiLNS1H_9ScaleType4KindE0ELNS_15FloatRoundStyleE2EaEENS1_15EpilogueDefaultEEEEEvvEEEEvNT_6ParamsE)
        /*0380*/ 	.short	0x0210
        /*0382*/ 	.short	0x0470


	//----- nvinfo : EIATTR_SW_WAR
	.align		4
.L_43:
        /*0384*/ 	.byte	0x04, 0x36
        /*0386*/ 	.short	(.L_45 - .L_44)
.L_44:
        /*0388*/ 	.word	0x00000008
.L_45:


//--------------------- .nv.callgraph             --------------------------
	.section	.nv.callgraph,"",@"SHT_CUDA_CALLGRAPH"
	.align	4
	.sectionentsize	8
	.align		4
        /*0000*/ 	.word	0x00000000
	.align		4
        /*0004*/ 	.word	0xffffffff
	.align		4
        /*0008*/ 	.word	index@(_ZN7cutlass13device_kernelINS_4gemm6kernel13GemmUniversalIN4cute5tupleIJiiiiEEENS1_10collective13CollectiveMmaINS1_34MainloopSm90TmaGmmaWarpSpecializedILi8ENS5_IJNS4_1CILi1EEESB_SB_EEENS1_35KernelTmaWarpSpecializedCooperativeEEENS5_IJNSA_ILi192EEENSA_ILi16EEENSA_ILi128EEEEEEaNS5_IJlSB_lEEEaSJ_NS4_8TiledMMAINS4_8MMA_AtomIJNS4_4SM904GMMA26MMA_64x16x32_S32S8S8_SS_TNEEEENS4_6LayoutINS5_IJNSA_ILi2EEESB_SB_EEENS5_IJSB_NSA_ILi0EEEST_EEEEENS5_IJNS4_10UnderscoreESW_SW_EEEEENS4_13SM90_TMA_LOADENS4_14ComposedLayoutINS4_7SwizzleILi3ELi4ELi3EEENS4_18smem_ptr_flag_bitsILi8EEENSQ_INS5_IJNSA_ILi8EEESH_EEENS5_IJSH_SB_EEEEEEEvNS4_8identityESZ_S19_vS1A_EENS_8epilogue10collective6detail29Sm90TmaWarpSpecializedAdapterINS1D_15DefaultEpilogueIaSJ_SJ_NS1C_6thread17LinearCombinationIaLi1EiiLNS1H_9ScaleType4KindE0ELNS_15FloatRoundStyleE2EaEENS1_15EpilogueDefaultEEEEEvvEEEEvNT_6ParamsE)
	.align		4
        /*000c*/ 	.word	index@(__assertfail)
	.align		4
        /*0010*/ 	.word	0x00000000
	.align		4
        /*0014*/ 	.word	0xfffffffe
	.align		4
        /*0018*/ 	.word	0x00000000
	.align		4
        /*001c*/ 	.word	0xfffffffd
	.align		4
        /*0020*/ 	.word	0x00000000
	.align		4
        /*0024*/ 	.word	0xfffffffc


//--------------------- .nv.constant4             --------------------------
	.section	.nv.constant4,"a",@progbits
	.align	8
	.align		8
.nv.constant4:
        /*0000*/ 	.dword	__assertfail
	.align		8
        /*0008*/ 	.dword	__unnamed_1
	.align		8
        /*0010*/ 	.dword	_ZN40_INTERNAL_a573a42c_4_k_cu_8bacc8e7_126344cuda3std3__45__cpo5beginE
	.align		8
        /*0018*/ 	.dword	_ZN40_INTERNAL_a573a42c_4_k_cu_8bacc8e7_126344cuda3std3__45__cpo3endE
	.align		8
        /*0020*/ 	.dword	_ZN40_INTERNAL_a573a42c_4_k_cu_8bacc8e7_126344cuda3std3__45__cpo6cbeginE
	.align		8
        /*0028*/ 	.dword	_ZN40_INTERNAL_a573a42c_4_k_cu_8bacc8e7_126344cuda3std3__45__cpo4cendE
	.align		8
        /*0030*/ 	.dword	_ZN40_INTERNAL_a573a42c_4_k_cu_8bacc8e7_126344cuda3std3__442_GLOBAL__N__a573a42c_4_k_cu_8bacc8e7_126346ignoreE
	.align		8
        /*0038*/ 	.dword	_ZN40_INTERNAL_a573a42c_4_k_cu_8bacc8e7_126344cuda3std3__419piecewise_constructE
	.align		8
        /*0040*/ 	.dword	_ZN40_INTERNAL_a573a42c_4_k_cu_8bacc8e7_126344cuda3std3__48in_placeE
	.align		8
        /*0048*/ 	.dword	_ZN40_INTERNAL_a573a42c_4_k_cu_8bacc8e7_126344cuda3std6ranges3__45__cpo4swapE
	.align		8
        /*0050*/ 	.dword	_ZN40_INTERNAL_a573a42c_4_k_cu_8bacc8e7_126344cuda3std6ranges3__45__cpo9iter_moveE
	.align		8
        /*0058*/ 	.dword	_ZN40_INTERNAL_a573a42c_4_k_cu_8bacc8e7_126344cute7productE
	.align		8
        /*0060*/ 	.dword	_ZN40_INTERNAL_a573a42c_4_k_cu_8bacc8e7_126344cute1_E
	.align		8
        /*0068*/ 	.dword	$str$22
	.align		8
        /*0070*/ 	.dword	$str$23


//--------------------- .text._ZN7cutlass13device_kernelINS_4gemm6kernel13GemmUniversalIN4cute5tupleIJiiiiEEENS1_10collective13CollectiveMmaINS1_34MainloopSm90TmaGmmaWarpSpecializedILi8ENS5_IJNS4_1CILi1EEESB_SB_EEENS1_35KernelTmaWarpSpecializedCooperativeEEENS5_IJNSA_ILi192EEENSA_ILi16EEENSA_ILi128EEEEEEaNS5_IJlSB_lEEEaSJ_NS4_8TiledMMAINS4_8MMA_AtomIJNS4_4SM904GMMA26MMA_64x16x32_S32S8S8_SS_TNEEEENS4_6LayoutINS5_IJNSA_ILi2EEESB_SB_EEENS5_IJSB_NSA_ILi0EEEST_EEEEENS5_IJNS4_10UnderscoreESW_SW_EEEEENS4_13SM90_TMA_LOADENS4_14ComposedLayoutINS4_7SwizzleILi3ELi4ELi3EEENS4_18smem_ptr_flag_bitsILi8EEENSQ_INS5_IJNSA_ILi8EEESH_EEENS5_IJSH_SB_EEEEEEEvNS4_8identityESZ_S19_vS1A_EENS_8epilogue10collective6detail29Sm90TmaWarpSpecializedAdapterINS1D_15DefaultEpilogueIaSJ_SJ_NS1C_6thread17LinearCombinationIaLi1EiiLNS1H_9ScaleType4KindE0ELNS_15FloatRoundStyleE2EaEENS1_15EpilogueDefaultEEEEEvvEEEEvNT_6ParamsE --------------------------
	.section	.text._ZN7cutlass13device_kernelINS_4gemm6kernel13GemmUniversalIN4cute5tupleIJiiiiEEENS1_10collective13CollectiveMmaINS1_34MainloopSm90TmaGmmaWarpSpecializedILi8ENS5_IJNS4_1CILi1EEESB_SB_EEENS1_35KernelTmaWarpSpecializedCooperativeEEENS5_IJNSA_ILi192EEENSA_ILi16EEENSA_ILi128EEEEEEaNS5_IJlSB_lEEEaSJ_NS4_8TiledMMAINS4_8MMA_AtomIJNS4_4SM904GMMA26MMA_64x16x32_S32S8S8_SS_TNEEEENS4_6LayoutINS5_IJNSA_ILi2EEESB_SB_EEENS5_IJSB_NSA_ILi0EEEST_EEEEENS5_IJNS4_10UnderscoreESW_SW_EEEEENS4_13SM90_TMA_LOADENS4_14ComposedLayoutINS4_7SwizzleILi3ELi4ELi3EEENS4_18smem_ptr_flag_bitsILi8EEENSQ_INS5_IJNSA_ILi8EEESH_EEENS5_IJSH_SB_EEEEEEEvNS4_8identityESZ_S19_vS1A_EENS_8epilogue10collective6detail29Sm90TmaWarpSpecializedAdapterINS1D_15DefaultEpilogueIaSJ_SJ_NS1C_6thread17LinearCombinationIaLi1EiiLNS1H_9ScaleType4KindE0ELNS_15FloatRoundStyleE2EaEENS1_15EpilogueDefaultEEEEEvvEEEEvNT_6ParamsE,"ax",@progbits
	.align	128
.text._ZN7cutlass13device_kernelINS_4gemm6kernel13GemmUniversalIN4cute5tupleIJiiiiEEENS1_10collective13CollectiveMmaINS1_34MainloopSm90TmaGmmaWarpSpecializedILi8ENS5_IJNS4_1CILi1EEESB_SB_EEENS1_35KernelTmaWarpSpecializedCooperativeEEENS5_IJNSA_ILi192EEENSA_ILi16EEENSA_ILi128EEEEEEaNS5_IJlSB_lEEEaSJ_NS4_8TiledMMAINS4_8MMA_AtomIJNS4_4SM904GMMA26MMA_64x16x32_S32S8S8_SS_TNEEEENS4_6LayoutINS5_IJNSA_ILi2EEESB_SB_EEENS5_IJSB_NSA_ILi0EEEST_EEEEENS5_IJNS4_10UnderscoreESW_SW_EEEEENS4_13SM90_TMA_LOADENS4_14ComposedLayoutINS4_7SwizzleILi3ELi4ELi3EEENS4_18smem_ptr_flag_bitsILi8EEENSQ_INS5_IJNSA_ILi8EEESH_EEENS5_IJSH_SB_EEEEEEEvNS4_8identityESZ_S19_vS1A_EENS_8epilogue10collective6detail29Sm90TmaWarpSpecializedAdapterINS1D_15DefaultEpilogueIaSJ_SJ_NS1C_6thread17LinearCombinationIaLi1EiiLNS1H_9ScaleType4KindE0ELNS_15FloatRoundStyleE2EaEENS1_15EpilogueDefaultEEEEEvvEEEEvNT_6ParamsE:
        .type           _ZN7cutlass13device_kernelINS_4gemm6kernel13GemmUniversalIN4cute5tupleIJiiiiEEENS1_10collective13CollectiveMmaINS1_34MainloopSm90TmaGmmaWarpSpecializedILi8ENS5_IJNS4_1CILi1EEESB_SB_EEENS1_35KernelTmaWarpSpecializedCooperativeEEENS5_IJNSA_ILi192EEENSA_ILi16EEENSA_ILi128EEEEEEaNS5_IJlSB_lEEEaSJ_NS4_8TiledMMAINS4_8MMA_AtomIJNS4_4SM904GMMA26MMA_64x16x32_S32S8S8_SS_TNEEEENS4_6LayoutINS5_IJNSA_ILi2EEESB_SB_EEENS5_IJSB_NSA_ILi0EEEST_EEEEENS5_IJNS4_10UnderscoreESW_SW_EEEEENS4_13SM90_TMA_LOADENS4_14ComposedLayoutINS4_7SwizzleILi3ELi4ELi3EEENS4_18smem_ptr_flag_bitsILi8EEENSQ_INS5_IJNSA_ILi8EEESH_EEENS5_IJSH_SB_EEEEEEEvNS4_8identityESZ_S19_vS1A_EENS_8epilogue10collective6detail29Sm90TmaWarpSpecializedAdapterINS1D_15DefaultEpilogueIaSJ_SJ_NS1C_6thread17LinearCombinationIaLi1EiiLNS1H_9ScaleType4KindE0ELNS_15FloatRoundStyleE2EaEENS1_15EpilogueDefaultEEEEEvvEEEEvNT_6ParamsE,@function
        .size           _ZN7cutlass13device_kernelINS_4gemm6kernel13GemmUniversalIN4cute5tupleIJiiiiEEENS1_10collective13CollectiveMmaINS1_34MainloopSm90TmaGmmaWarpSpecializedILi8ENS5_IJNS4_1CILi1EEESB_SB_EEENS1_35KernelTmaWarpSpecializedCooperativeEEENS5_IJNSA_ILi192EEENSA_ILi16EEENSA_ILi128EEEEEEaNS5_IJlSB_lEEEaSJ_NS4_8TiledMMAINS4_8MMA_AtomIJNS4_4SM904GMMA26MMA_64x16x32_S32S8S8_SS_TNEEEENS4_6LayoutINS5_IJNSA_ILi2EEESB_SB_EEENS5_IJSB_NSA_ILi0EEEST_EEEEENS5_IJNS4_10UnderscoreESW_SW_EEEEENS4_13SM90_TMA_LOADENS4_14ComposedLayoutINS4_7SwizzleILi3ELi4ELi3EEENS4_18smem_ptr_flag_bitsILi8EEENSQ_INS5_IJNSA_ILi8EEESH_EEENS5_IJSH_SB_EEEEEEEvNS4_8identityESZ_S19_vS1A_EENS_8epilogue10collective6detail29Sm90TmaWarpSpecializedAdapterINS1D_15DefaultEpilogueIaSJ_SJ_NS1C_6thread17LinearCombinationIaLi1EiiLNS1H_9ScaleType4KindE0ELNS_15FloatRoundStyleE2EaEENS1_15EpilogueDefaultEEEEEvvEEEEvNT_6ParamsE,(.L_x_111 - _ZN7cutlass13device_kernelINS_4gemm6kernel13GemmUniversalIN4cute5tupleIJiiiiEEENS1_10collective13CollectiveMmaINS1_34MainloopSm90TmaGmmaWarpSpecializedILi8ENS5_IJNS4_1CILi1EEESB_SB_EEENS1_35KernelTmaWarpSpecializedCooperativeEEENS5_IJNSA_ILi192EEENSA_ILi16EEENSA_ILi128EEEEEEaNS5_IJlSB_lEEEaSJ_NS4_8TiledMMAINS4_8MMA_AtomIJNS4_4SM904GMMA26MMA_64x16x32_S32S8S8_SS_TNEEEENS4_6LayoutINS5_IJNSA_ILi2EEESB_SB_EEENS5_IJSB_NSA_ILi0EEEST_EEEEENS5_IJNS4_10UnderscoreESW_SW_EEEEENS4_13SM90_TMA_LOADENS4_14ComposedLayoutINS4_7SwizzleILi3ELi4ELi3EEENS4_18smem_ptr_flag_bitsILi8EEENSQ_INS5_IJNSA_ILi8EEESH_EEENS5_IJSH_SB_EEEEEEEvNS4_8identityESZ_S19_vS1A_EENS_8epilogue10collective6detail29Sm90TmaWarpSpecializedAdapterINS1D_15DefaultEpilogueIaSJ_SJ_NS1C_6thread17LinearCombinationIaLi1EiiLNS1H_9ScaleType4KindE0ELNS_15FloatRoundStyleE2EaEENS1_15EpilogueDefaultEEEEEvvEEEEvNT_6ParamsE)
        .other          _ZN7cutlass13device_kernelINS_4gemm6kernel13GemmUniversalIN4cute5tupleIJiiiiEEENS1_10collective13CollectiveMmaINS1_34MainloopSm90TmaGmmaWarpSpecializedILi8ENS5_IJNS4_1CILi1EEESB_SB_EEENS1_35KernelTmaWarpSpecializedCooperativeEEENS5_IJNSA_ILi192EEENSA_ILi16EEENSA_ILi128EEEEEEaNS5_IJlSB_lEEEaSJ_NS4_8TiledMMAINS4_8MMA_AtomIJNS4_4SM904GMMA26MMA_64x16x32_S32S8S8_SS_TNEEEENS4_6LayoutINS5_IJNSA_ILi2EEESB_SB_EEENS5_IJSB_NSA_ILi0EEEST_EEEEENS5_IJNS4_10UnderscoreESW_SW_EEEEENS4_13SM90_TMA_LOADENS4_14ComposedLayoutINS4_7SwizzleILi3ELi4ELi3EEENS4_18smem_ptr_flag_bitsILi8EEENSQ_INS5_IJNSA_ILi8EEESH_EEENS5_IJSH_SB_EEEEEEEvNS4_8identityESZ_S19_vS1A_EENS_8epilogue10collective6detail29Sm90TmaWarpSpecializedAdapterINS1D_15DefaultEpilogueIaSJ_SJ_NS1C_6thread17LinearCombinationIaLi1EiiLNS1H_9ScaleType4KindE0ELNS_15FloatRoundStyleE2EaEENS1_15EpilogueDefaultEEEEEvvEEEEvNT_6ParamsE,@"STO_CUDA_ENTRY STV_DEFAULT"
_ZN7cutlass13device_kernelINS_4gemm6kernel13GemmUniversalIN4cute5tupleIJiiiiEEENS1_10collective13CollectiveMmaINS1_34MainloopSm90TmaGmmaWarpSpecializedILi8ENS5_IJNS4_1CILi1EEESB_SB_EEENS1_35KernelTmaWarpSpecializedCooperativeEEENS5_IJNSA_ILi192EEENSA_ILi16EEENSA_ILi128EEEEEEaNS5_IJlSB_lEEEaSJ_NS4_8TiledMMAINS4_8MMA_AtomIJNS4_4SM904GMMA26MMA_64x16x32_S32S8S8_SS_TNEEEENS4_6LayoutINS5_IJNSA_ILi2EEESB_SB_EEENS5_IJSB_NSA_ILi0EEEST_EEEEENS5_IJNS4_10UnderscoreESW_SW_EEEEENS4_13SM90_TMA_LOADENS4_14ComposedLayoutINS4_7SwizzleILi3ELi4ELi3EEENS4_18smem_ptr_flag_bitsILi8EEENSQ_INS5_IJNSA_ILi8EEESH_EEENS5_IJSH_SB_EEEEEEEvNS4_8identityESZ_S19_vS1A_EENS_8epilogue10collective6detail29Sm90TmaWarpSpecializedAdapterINS1D_15DefaultEpilogueIaSJ_SJ_NS1C_6thread17LinearCombinationIaLi1EiiLNS1H_9ScaleType4KindE0ELNS_15FloatRoundStyleE2EaEENS1_15EpilogueDefaultEEEEEvvEEEEvNT_6ParamsE:
[----:B------:R-:W0:Y:S01]  /*0000*/  LDC R1, c[0x0][0x28] ;  /* 0x00000a00ff017b82 */ /* 0x000e220000000800 */
[----:B------:R-:W1:Y:S01]  /*0010*/  S2R R18, SR_TID.X ;  /* 0x0000000000127919 */ /* 0x000e620000002100 */
[----:B------:R-:W-:Y:S01]  /*0020*/  ELECT P0, URZ, PT ;  /* 0x00000000003f782f */ /* 0x000fe20003800000 */
[----:B------:R-:W-:Y:S01]  /*0030*/  BSSY B0, `(.L_x_0) ;  /* 0x000000f000007945 */ /* 0x000fe20003800000 */
[--C-:B-1----:R-:W-:Y:S02]  /*0040*/  SHF.R.U32.HI R0, RZ, 0x5, R18.reuse ;  /* 0x00000005ff007819 */ /* 0x102fe40000011612 */
[----:B------:R-:W-:-:S03]  /*0050*/  SHF.R.U32.HI R3, RZ, 0x7, R18 ;  /* 0x00000007ff037819 */ /* 0x000fc60000011612 */
[----:B------:R-:W1:Y:S04]  /*0060*/  SHFL.IDX PT, R2, R0, RZ, 0x1f ;  /* 0x00001fff00027589 */ /* 0x000e6800000e0000 */
[----:B------:R2:W3:Y:S01]  /*0070*/  SHFL.IDX PT, R10, R3, RZ, 0x1f ;  /* 0x00001fff030a7589 */ /* 0x0004e200000e0000 */
[----:B-1----:R-:W-:-:S13]  /*0080*/  ISETP.NE.OR P0, PT, R2, RZ, !P0 ;  /* 0x000000ff0200720c */ /* 0x002fda0004705670 */
[----:B0-23--:R-:W-:Y:S05]  /*0090*/  @P0 BRA `(.L_x_1) ;  /* 0x0000000000200947 */ /* 0x00dfea0003800000 */
[----:B------:R-:W-:Y:S02]  /*00a0*/  ULDC.64 UR4, c[0x0][0x198] ;  /* 0x0000660000047ab9 */ /* 0x000fe40000000a00 */
[----:B------:R-:W-:Y:S02]  /*00b0*/  UIADD3 UR6, UP0, UR4, 0xf0, URZ ;  /* 0x000000f004067890 */ /* 0x000fe4000ff1e03f */
[----:B------:R-:W-:Y:S02]  /*00c0*/  UIADD3 UR4, UP1, UR4, 0x1f0, URZ ;  /* 0x000001f004047890 */ /* 0x000fe4000ff3e03f */
[----:B------:R-:W-:Y:S02]  /*00d0*/  UIADD3.X UR7, URZ, UR5, URZ, UP0, !UPT ;  /* 0x000000053f077290 */ /* 0x000fe400087fe43f */
[----:B------:R-:W-:-:S07]  /*00e0*/  UIADD3.X UR5, URZ, UR5, URZ, UP1, !UPT ;  /* 0x000000053f057290 */ /* 0x000fce0008ffe43f */
[----:B------:R0:W-:Y:S02]  /*00f0*/  UTMACCTL.PF [UR6] ;  /* 0x00000000060079b9 */ /* 0x0001e40008040000 */
[----:B------:R0:W-:Y:S02]  /*0100*/  UTMACCTL.PF [UR4] ;  /* 0x00000000040079b9 */ /* 0x0001e40008040000 */
[----:B0-----:R-:W-:Y:S01]  /*0110*/  NOP ;  /* 0x0000000000007918 */ /* 0x001fe20000000000 */
.L_x_1:
[----:B------:R-:W-:Y:S05]  /*0120*/  BSYNC B0 ;  /* 0x0000000000007941 */ /* 0x000fea0003800000 */
.L_x_0:
[----:B------:R-:W0:Y:S02]  /*0130*/  SHFL.IDX PT, R3, R0, RZ, 0x1f ;  /* 0x00001fff00037589 */ /* 0x000e2400000e0000 */
[----:B0-----:R-:W-:-:S13]  /*0140*/  ISETP.NE.AND P0, PT, R3, RZ, PT ;  /* 0x000000ff0300720c */ /* 0x001fda0003f05270 */
[----:B------:R-:W-:Y:S05]  /*0150*/  @P0 BRA `(.L_x_2) ;  /* 0x0000000000840947 */ /* 0x000fea0003800000 */
[----:B------:R-:W-:Y:S01]  /*0160*/  ELECT P0, URZ, PT ;  /* 0x00000000003f782f */ /* 0x000fe20003800000 */
[----:B------:R-:W-:-:S12]  /*0170*/  BSSY B0, `(.L_x_2) ;  /* 0x000001f000007945 */ /* 0x000fd80003800000 */
[----:B------:R-:W-:Y:S05]  /*0180*/  @!P0 BRA `(.L_x_3) ;  /* 0x0000000000748947 */ /* 0x000fea0003800000 */
[----:B------:R-:W0:Y:S01]  /*0190*/  S2UR UR8, SR_CgaCtaId ;  /* 0x00000000000879c3 */ /* 0x000e220000008800 */
[----:B------:R-:W-:Y:S01]  /*01a0*/  UMOV UR4, 0x400 ;  /* 0x0000040000047882 */ /* 0x000fe20000000000 */
[----:B------:R-:W-:Y:S01]  /*01b0*/  UMOV UR5, 0x1 ;  /* 0x0000000100057882 */ /* 0x000fe20000000000 */
[----:B------:R-:W-:Y:S02]  /*01c0*/  UMOV UR6, 0x100 ;  /* 0x0000010000067882 */ /* 0x000fe40000000000 */
[----:B------:R-:W-:-:S04]  /*01d0*/  UIADD3 UR6, -UR6, 0x100000, URZ ;  /* 0x0010000006067890 */ /* 0x000fc8000fffe13f */
[----:B------:R-:W-:Y:S02]  /*01e0*/  USHF.L.U32 UR7, UR6, 0xb, URZ ;  /* 0x0000000b06077899 */ /* 0x000fe4000800063f */
[----:B------:R-:W-:Y:S02]  /*01f0*/  USHF.L.U32 UR6, UR6, 0x1, URZ ;  /* 0x0000000106067899 */ /* 0x000fe4000800063f */
[----:B0-----:R-:W-:Y:S02]  /*0200*/  ULEA UR8, UR8, UR4, 0x18 ;  /* 0x0000000408087291 */ /* 0x001fe4000f8ec03f */
[----:B------:R-:W-:-:S04]  /*0210*/  UIADD3 UR4, -UR5, 0x100000, URZ ;  /* 0x0010000005047890 */ /* 0x000fc8000fffe13f */
[----:B------:R-:W-:Y:S02]  /*0220*/  USHF.L.U32 UR5, UR4, 0xb, URZ ;  /* 0x0000000b04057899 */ /* 0x000fe4000800063f */
[----:B------:R-:W-:Y:S01]  /*0230*/  USHF.L.U32 UR4, UR4, 0x1, URZ ;  /* 0x0000000104047899 */ /* 0x000fe2000800063f */
[----:B------:R-:W0:Y:S11]  /*0240*/  FENCE.VIEW.ASYNC.S ;  /* 0x00000000000073c6 */ /* 0x000e360000000000 */
[----:B0-----:R0:W1:Y:S01]  /*0250*/  SYNCS.EXCH.64 URZ, [UR8], UR4 ;  /* 0x00000004083f75b2 */ /* 0x0010620008000100 */
[----:B------:R0:W2:Y:S01]  /*0260*/  SYNCS.EXCH.64 URZ, [UR8+0x40], UR6 ;  /* 0x00004006083f75b2 */ /* 0x0000a20008000100 */
[----:B------:R0:W3:Y:S01]  /*0270*/  SYNCS.EXCH.64 URZ, [UR8+0x8], UR4 ;  /* 0x00000804083f75b2 */ /* 0x0000e20008000100 */
[----:B------:R0:W4:Y:S01]  /*0280*/  SYNCS.EXCH.64 URZ, [UR8+0x48], UR6 ;  /* 0x00004806083f75b2 */ /* 0x0001220008000100 */
[----:B------:R0:W0:Y:S01]  /*0290*/  SYNCS.EXCH.64 URZ, [UR8+0x10], UR4 ;  /* 0x00001004083f75b2 */ /* 0x0000220008000100 */
        /* <DEDUP_REMOVED lines=11> */
[----:B------:R-:W-:Y:S01]  /*0350*/  NOP ;  /* 0x0000000000007918 */ /* 0x000fe20000000000 */
.L_x_3:
[----:B0-----:R-:W-:Y:S05]  /*0360*/  BSYNC B0 ;  /* 0x0000000000007941 */ /* 0x001fea0003800000 */
.L_x_2:
[----:B------:R-:W0:Y:S01]  /*0370*/  SHFL.IDX PT, R0, R0, RZ, 0x1f ;  /* 0x00001fff00007589 */ /* 0x000e2200000e0000 */
[----:B------:R-:W-:Y:S01]  /*0380*/  ELECT P0, URZ, PT ;  /* 0x00000000003f782f */ /* 0x000fe20003800000 */
[----:B------:R-:W5:Y:S01]  /*0390*/  LDC R16, c[0x0][0x65c] ;  /* 0x00019700ff107b82 */ /* 0x000f620000000800 */
[----:B------:R-:W-:Y:S01]  /*03a0*/  SHF.R.S32.HI R5, RZ, 0x1f, R2 ;  /* 0x0000001fff057819 */ /* 0x000fe20000011402 */
[----:B------:R-:W1:Y:S01]  /*03b0*/  S2R R3, SR_CTAID.Y ;  /* 0x0000000000037919 */ /* 0x000e620000002600 */
[----:B------:R-:W-:Y:S01]  /*03c0*/  UMOV UR4, 0x20 ;  /* 0x0000002000047882 */ /* 0x000fe20000000000 */
[----:B------:R-:W-:Y:S01]  /*03d0*/  ISETP.NE.AND P2, PT, R10, RZ, PT ;  /* 0x000000ff0a00720c */ /* 0x000fe20003f45270 */
[----:B------:R-:W-:Y:S01]  /*03e0*/  NOP ;  /* 0x0000000000007918 */ /* 0x000fe20000000000 */
[----:B------:R-:W2:Y:S01]  /*03f0*/  S2R R4, SR_CTAID.X ;  /* 0x0000000000047919 */ /* 0x000ea20000002500 */
[----:B------:R-:W-:Y:S01]  /*0400*/  LEA.HI R5, R5, R2, RZ, 0x2 ;  /* 0x0000000205057211 */ /* 0x000fe200078f10ff */
[----:B------:R-:W-:-:S03]  /*0410*/  NOP ;  /* 0x0000000000007918 */ /* 0x000fc60000000000 */
[----:B------:R-:W-:Y:S02]  /*0420*/  LOP3.LUT R5, R5, 0xfffffffc, RZ, 0xc0, !PT ;  /* 0xfffffffc05057812 */ /* 0x000fe400078ec0ff */
[----:B0-----:R-:W-:Y:S02]  /*0430*/  ISETP.NE.OR P0, PT, R0, RZ, !P0 ;  /* 0x000000ff0000720c */ /* 0x001fe40004705670 */
[----:B-----5:R-:W-:-:S04]  /*0440*/  ISETP.NE.AND P3, PT, R16, 0x1, PT ;  /* 0x000000011000780c */ /* 0x020fc80003f65270 */
[----:B------:R-:W-:Y:S01]  /*0450*/  P2R R0, PR, RZ, 0x8 ;  /* 0x00000008ff007803 */ /* 0x000fe20000000000 */
[----:B------:R-:W-:Y:S02]  /*0460*/  IMAD.IADD R0, R2, 0x1, -R5 ;  /* 0x0000000102007824 */ /* 0x000fe400078e0a05 */
[----:B------:R-:W-:-:S04]  /*0470*/  IMAD.MOV.U32 R5, RZ, RZ, RZ ;  /* 0x000000ffff057224 */ /* 0x000fc800078e00ff */
[----:B------:R-:W-:Y:S01]  /*0480*/  VOTEU.ALL UP0, P0 ;  /* 0x00000000003f7886 */ /* 0x000fe20000000000 */
[----:B------:R-:W-:Y:S01]  /*0490*/  VOTEU.ALL UP1, P0 ;  /* 0x00000000003f7886 */ /* 0x000fe20000020000 */
[----:B------:R-:W2:Y:S01]  /*04a0*/  @P3 LDC R9, c[0x0][0x10] ;  /* 0x00000400ff093b82 */ /* 0x000ea20000000800 */
[----:B-1----:R-:W-:Y:S02]  /*04b0*/  @P3 IMAD.MOV.U32 R6, RZ, RZ, R3 ;  /* 0x000000ffff063224 */ /* 0x002fe400078e0003 */
[----:B------:R-:W-:Y:S01]  /*04c0*/  @!UP0 UMOV UR6, 0x400 ;  /* 0x0000040000068882 */ /* 0x000fe20000000000 */
[----:B------:R-:W-:-:S04]  /*04d0*/  @!UP0 UIADD3 UR4, -UR4, 0x100000, URZ ;  /* 0x0010000004048890 */ /* 0x000fc8000fffe13f */
[----:B------:R-:W-:Y:S02]  /*04e0*/  @!UP0 USHF.L.U32 UR5, UR4, 0xb, URZ ;  /* 0x0000000b04058899 */ /* 0x000fe4000800063f */
[----:B------:R-:W-:Y:S01]  /*04f0*/  @!UP0 USHF.L.U32 UR4, UR4, 0x1, URZ ;  /* 0x0000000104048899 */ /* 0x000fe2000800063f */
[----:B------:R-:W-:Y:S02]  /*0500*/  @P3 IMAD.MOV.U32 R7, RZ, RZ, RZ ;  /* 0x000000ffff073224 */ /* 0x000fe400078e00ff */
[----:B------:R-:W-:Y:S01]  /*0510*/  @P3 IMAD.MOV.U32 R17, RZ, RZ, RZ ;  /* 0x000000ffff113224 */ /* 0x000fe200078e00ff */
[----:B------:R-:W0:Y:S08]  /*0520*/  @!UP0 S2UR UR7, SR_CgaCtaId ;  /* 0x00000000000789c3 */ /* 0x000e300000008800 */
[----:B------:R-:W1:Y:S01]  /*0530*/  @!P3 LDC R11, c[0x0][0xc] ;  /* 0x00000300ff0bbb82 */ /* 0x000e620000000800 */
[----:B--2---:R-:W-:-:S04]  /*0540*/  @P3 IMAD.WIDE.U32 R8, R4, R9, R6 ;  /* 0x0000000904083225 */ /* 0x004fc800078e0006 */
[----:B------:R-:W-:Y:S02]  /*0550*/  @P3 IMAD.MOV.U32 R2, RZ, RZ, R8 ;  /* 0x000000ffff023224 */ /* 0x000fe400078e0008 */
[----:B------:R-:W-:Y:S01]  /*0560*/  @P3 IMAD.IADD R17, R9, 0x1, R17 ;  /* 0x0000000109113824 */ /* 0x000fe200078e0211 */
[----:B0-----:R-:W-:Y:S01]  /*0570*/  @!UP0 ULEA UR6, UR7, UR6, 0x18 ;  /* 0x0000000607068291 */ /* 0x001fe2000f8ec03f */
[----:B------:R-:W-:Y:S01]  /*0580*/  VOTEU.ALL UP0, P0 ;  /* 0x00000000003f7886 */ /* 0x000fe20000000000 */
[----:B------:R-:W-:-:S04]  /*0590*/  ISETP.NE.AND P0, PT, R0, 0x3, PT ;  /* 0x000000030000780c */ /* 0x000fc80003f05270 */
[----:B------:R-:W-:Y:S01]  /*05a0*/  ISETP.EQ.OR P0, PT, R0, RZ, !P0 ;  /* 0x000000ff0000720c */ /* 0x000fe20004702670 */
[----:B-1----:R-:W-:-:S03]  /*05b0*/  @!P3 IMAD.WIDE.U32 R6, R11, R3, R4 ;  /* 0x000000030b06b225 */ /* 0x002fc600078e0004 */
[C---:B------:R-:W-:Y:S01]  /*05c0*/  ISETP.EQ.AND P0, PT, R10.reuse, RZ, P0 ;  /* 0x000000ff0a00720c */ /* 0x040fe20000702270 */
[----:B------:R-:W-:Y:S01]  /*05d0*/  VIADD R10, R10, 0xffffffff ;  /* 0xffffffff0a0a7836 */ /* 0x000fe20000000000 */
[----:B------:R-:W0:Y:S02]  /*05e0*/  FENCE.VIEW.ASYNC.S ;  /* 0x00000000000073c6 */ /* 0x000e240000000000 */
[----:B0-----:R0:W3:Y:S01]  /*05f0*/  @!UP0 SYNCS.EXCH.64 URZ, [UR6+0x90], UR4 ;  /* 0x00009004063f85b2 */ /* 0x0010e20008000100 */
[----:B------:R-:W-:Y:S01]  /*0600*/  @!P3 IMAD.MOV.U32 R2, RZ, RZ, R6 ;  /* 0x000000ffff02b224 */ /* 0x000fe200078e0006 */
[----:B------:R-:W-:Y:S01]  /*0610*/  SEL R19, RZ, 0x1, !P0 ;  /* 0x00000001ff137807 */ /* 0x000fe20004000000 */
[----:B------:R-:W-:Y:S01]  /*0620*/  @!P3 IMAD.MOV.U32 R17, RZ, RZ, R7 ;  /* 0x000000ffff11b224 */ /* 0x000fe200078e0007 */
[----:B------:R-:W-:-:S04]  /*0630*/  ISETP.GE.U32.AND P1, PT, R10, 0x2, PT ;  /* 0x000000020a00780c */ /* 0x000fc80003f26070 */
[----:B------:R-:W-:Y:S01]  /*0640*/  SEL R19, R19, 0x2, P1 ;  /* 0x0000000213137807 */ /* 0x000fe20000800000 */
[----:B------:R0:W3:Y:S01]  /*0650*/  @!UP1 SYNCS.EXCH.64 URZ, [UR6+0x98], UR4 ;  /* 0x00009804063f95b2 */ /* 0x0000e20008000100 */
[----:B------:R-:W-:Y:S01]  /*0660*/  NOP ;  /* 0x0000000000007918 */ /* 0x000fe20000000000 */
[----:B---34-:R-:W-:Y:S06]  /*0670*/  BAR.SYNC.DEFER_BLOCKING 0x0 ;  /* 0x0000000000007b1d */ /* 0x018fec0000010000 */
[----:B------:R-:W-:Y:S05]  /*0680*/  @!P2 BRA `(.L_x_4) ;  /* 0x000000300058a947 */ /* 0x000fea0003800000 */
[----:B------:R-:W-:-:S13]  /*0690*/  ISETP.GT.U32.AND P0, PT, R10, 0x1, PT ;  /* 0x000000010a00780c */ /* 0x000fda0003f04070 */
[----:B0-----:R-:W-:Y:S05]  /*06a0*/  @P0 EXIT ;  /* 0x000000000000094d */ /* 0x001fea0003800000 */
[----:B------:R-:W-:Y:S01]  /*06b0*/  ULDC.64 UR4, c[0x0][0x650] ;  /* 0x0001940000047ab9 */ /* 0x000fe20000000a00 */
[----:B------:R-:W-:Y:S01]  /*06c0*/  PRMT R0, RZ, 0x7610, R0 ;  /* 0x00007610ff007816 */ /* 0x000fe20000000000 */
[----:B------:R-:W-:Y:S01]  /*06d0*/  IMAD.MOV.U32 R41, RZ, RZ, -0x1 ;  /* 0xffffffffff297424 */ /* 0x000fe200078e00ff */
[----:B------:R-:W-:Y:S01]  /*06e0*/  ISETP.GE.U32.AND P0, PT, R2, UR4, PT ;  /* 0x0000000402007c0c */ /* 0x000fe2000bf06070 */
[----:B------:R-:W-:Y:S02]  /*06f0*/  IMAD.MOV.U32 R42, RZ, RZ, -0x1 ;  /* 0xffffffffff2a7424 */ /* 0x000fe400078e00ff */
[----:B------:R-:W-:Y:S01]  /*0700*/  IMAD.MOV.U32 R47, RZ, RZ, -0x1 ;  /* 0xffffffffff2f7424 */ /* 0x000fe200078e00ff */
[----:B------:R-:W-:-:S13]  /*0710*/  ISETP.GE.U32.AND.EX P0, PT, R17, UR5, PT, P0 ;  /* 0x0000000511007c0c */ /* 0x000fda000bf06100 */
[----:B------:R-:W-:Y:S05]  /*0720*/  @P0 BRA `(.L_x_5) ;  /* 0x00000004005c0947 */ /* 0x000fea0003800000 */
[----:B------:R-:W0:Y:S01]  /*0730*/  LDC.64 R14, c[0x0][0x628] ;  /* 0x00018a00ff0e7b82 */ /* 0x000e220000000a00 */
[----:B------:R-:W-:Y:S02]  /*0740*/  IMAD.MOV.U32 R6, RZ, RZ, R2 ;  /* 0x000000ffff067224 */ /* 0x000fe400078e0002 */
[----:B------:R-:W-:-:S05]  /*0750*/  IMAD.MOV.U32 R7, RZ, RZ, R17 ;  /* 0x000000ffff077224 */ /* 0x000fca00078e0011 */
[----:B------:R-:W1:Y:S08]  /*0760*/  LDC R0, c[0x0][0x630] ;  /* 0x00018c00ff007b82 */ /* 0x000e700000000800 */
[----:B------:R-:W2:Y:S01]  /*0770*/  LDC.64 R20, c[0x0][0x620] ;  /* 0x00018800ff147b82 */ /* 0x000ea20000000a00 */
[----:B0-----:R-:W-:-:S04]  /*0780*/  ISETP.NE.U32.AND P0, PT, R14, RZ, PT ;  /* 0x000000ff0e00720c */ /* 0x001fc80003f05070 */
[----:B------:R-:W-:-:S13]  /*0790*/  ISETP.NE.AND.EX P0, PT, R15, RZ, PT, P0 ;  /* 0x000000ff0f00720c */ /* 0x000fda0003f05300 */
[----:B-12---:R-:W-:Y:S05]  /*07a0*/  @!P0 BRA `(.L_x_6) ;  /* 0x0000000000288947 */ /* 0x006fea0003800000 */
[----:B------:R-:W0:Y:S02]  /*07b0*/  LDC R11, c[0x0][0x634] ;  /* 0x00018d00ff0b7b82 */ /* 0x000e240000000800 */
[----:B0-----:R-:W-:-:S05]  /*07c0*/  IADD3 R11, P0, R2, R11, RZ ;  /* 0x0000000b020b7210 */ /* 0x001fca0007f1e0ff */
[----:B------:R-:W-:-:S04]  /*07d0*/  IMAD.X R13, RZ, RZ, R17, P0 ;  /* 0x000000ffff0d7224 */ /* 0x000fc800000e0611 */
[----:B------:R-:W-:-:S04]  /*07e0*/  IMAD.WIDE.U32 R6, R13, R14, RZ ;  /* 0x0000000e0d067225 */ /* 0x000fc800078e00ff */
[----:B------:R-:W-:-:S04]  /*07f0*/  IMAD.WIDE.U32 R8, P0, R11, R15, R6 ;  /* 0x0000000f0b087225 */ /* 0x000fc80007800006 */
[----:B------:R-:W-:-:S04]  /*0800*/  IMAD.WIDE.U32 R6, R11, R14, RZ ;  /* 0x0000000e0b067225 */ /* 0x000fc800078e00ff */
[----:B------:R-:W-:Y:S01]  /*0810*/  IMAD.X R11, RZ, RZ, RZ, P0 ;  /* 0x000000ffff0b7224 */ /* 0x000fe200000e06ff */
[----:B------:R-:W-:Y:S01]  /*0820*/  IADD3 RZ, P0, R7, R8, RZ ;  /* 0x0000000807ff7210 */ /* 0x000fe20007f1e0ff */
[----:B------:R-:W-:-:S04]  /*0830*/  IMAD.MOV.U32 R10, RZ, RZ, R9 ;  /* 0x000000ffff0a7224 */ /* 0x000fc800078e0009 */
[----:B------:R-:W-:-:S08]  /*0840*/  IMAD.WIDE.U32.X R6, R13, R15, R10, P0 ;  /* 0x0000000f0d067225 */ /* 0x000fd000000e040a */
.L_x_6:
[-CC-:B------:R-:W-:Y:S01]  /*0850*/  SHF.R.U64 R47, R6, R0.reuse, R7.reuse ;  /* 0x00000000062f7219 */ /* 0x180fe20000001207 */
[----:B------:R-:W0:Y:S01]  /*0860*/  LDC R10, c[0x0][0x618] ;  /* 0x00018600ff0a7b82 */ /* 0x000e220000000800 */
[----:B------:R-:W-:Y:S01]  /*0870*/  SHF.R.U32.HI R5, RZ, R0, R7 ;  /* 0x00000000ff057219 */ /* 0x000fe20000011607 */
[----:B------:R-:W-:Y:S01]  /*0880*/  ULDC UR4, c[0x0][0x150] ;  /* 0x0000540000047ab9 */ /* 0x000fe20000000800 */
[----:B------:R-:W-:Y:S01]  /*0890*/  IADD3 R9, P0, RZ, -R47, RZ ;  /* 0x8000002fff097210 */ /* 0x000fe20007f1e0ff */
[----:B------:R-:W-:Y:S01]  /*08a0*/  IMAD.MOV.U32 R6, RZ, RZ, R2 ;  /* 0x000000ffff067224 */ /* 0x000fe200078e0002 */
[----:B------:R-:W-:Y:S01]  /*08b0*/  I2FP.F32.U32 R0, R4 ;  /* 0x0000000400007245 */ /* 0x000fe20000201000 */
[----:B------:R-:W-:Y:S02]  /*08c0*/  IMAD.MOV.U32 R7, RZ, RZ, R17 ;  /* 0x000000ffff077224 */ /* 0x000fe400078e0011 */
[----:B------:R-:W1:Y:S01]  /*08d0*/  LDC.64 R26, c[0x0][0x640] ;  /* 0x00019000ff1a7b82 */ /* 0x000e620000000a00 */
[----:B------:R-:W-:-:S02]  /*08e0*/  IMAD.X R11, RZ, RZ, ~R5, P0 ;  /* 0x000000ffff0b7224 */ /* 0x000fc400000e0e05 */
[----:B------:R-:W-:Y:S01]  /*08f0*/  FMUL R0, R0, UR4 ;  /* 0x0000000400007c20 */ /* 0x000fe20008400000 */
[----:B------:R-:W-:Y:S01]  /*0900*/  IMAD.WIDE.U32 R6, R9, R20, R6 ;  /* 0x0000001409067225 */ /* 0x000fe200078e0006 */
[----:B------:R-:W-:-:S03]  /*0910*/  ULDC UR4, c[0x0][0x154] ;  /* 0x0000550000047ab9 */ /* 0x000fc60000000800 */
[----:B------:R-:W-:Y:S01]  /*0920*/  IMAD R8, R11, R20, RZ ;  /* 0x000000140b087224 */ /* 0x000fe200078e02ff */
[----:B------:R-:W2:Y:S01]  /*0930*/  LDC R5, c[0x0][0x144] ;  /* 0x00005100ff057b82 */ /* 0x000ea20000000800 */
[----:B------:R-:W3:Y:S02]  /*0940*/  F2I.U32.TRUNC.NTZ R0, R0 ;  /* 0x0000000000007305 */ /* 0x000ee4000020f000 */
[----:B------:R-:W-:-:S04]  /*0950*/  IMAD R9, R9, R21, R8 ;  /* 0x0000001509097224 */ /* 0x000fc800078e0208 */
[----:B------:R-:W-:Y:S01]  /*0960*/  IMAD.IADD R7, R7, 0x1, R9 ;  /* 0x0000000107077824 */ /* 0x000fe200078e0209 */
[----:B------:R-:W4:Y:S01]  /*0970*/  LDC R12, c[0x0][0x608] ;  /* 0x00018200ff0c7b82 */ /* 0x000f220000000800 */
[----:B------:R-:W-:-:S03]  /*0980*/  IMAD.MOV.U32 R9, RZ, RZ, -0x1 ;  /* 0xffffffffff097424 */ /* 0x000fc600078e00ff */
[-CC-:B0-----:R-:W-:Y:S02]  /*0990*/  SHF.R.U64 R20, R6, R10.reuse, R7.reuse ;  /* 0x0000000a06147219 */ /* 0x181fe40000001207 */
[----:B------:R-:W-:Y:S02]  /*09a0*/  I2FP.F32.U32 R6, R3 ;  /* 0x0000000300067245 */ /* 0x000fe40000201000 */
[----:B------:R-:W0:Y:S01]  /*09b0*/  LDC R24, c[0x0][0x658] ;  /* 0x00019600ff187b82 */ /* 0x000e220000000800 */
[----:B-1----:R-:W-:Y:S01]  /*09c0*/  ISETP.NE.U32.AND P0, PT, R26, RZ, PT ;  /* 0x000000ff1a00720c */ /* 0x002fe20003f05070 */
[----:B---3--:R-:W-:Y:S01]  /*09d0*/  IMAD.MOV R8, RZ, RZ, -R0 ;  /* 0x000000ffff087224 */ /* 0x008fe200078e0a00 */
[----:B------:R-:W-:Y:S01]  /*09e0*/  SHF.R.U32.HI R7, RZ, R10, R7 ;  /* 0x0000000aff077219 */ /* 0x000fe20000011607 */
[----:B------:R-:W-:Y:S01]  /*09f0*/  FMUL R6, R6, UR4 ;  /* 0x0000000406067c20 */ /* 0x000fe20008400000 */
[----:B------:R-:W-:-:S03]  /*0a00*/  ISETP.NE.AND.EX P0, PT, R27, RZ, PT, P0 ;  /* 0x000000ff1b00720c */ /* 0x000fc60003f05300 */
[----:B------:R-:W1:Y:S01]  /*0a10*/  LDC R14, c[0x0][0x148] ;  /* 0x00005200ff0e7b82 */ /* 0x000e620000000800 */
[----:B--2---:R-:W-:-:S07]  /*0a20*/  IMAD R0, R5, R8, R4 ;  /* 0x0000000805007224 */ /* 0x004fce00078e0204 */
[----:B------:R-:W2:Y:S01]  /*0a30*/  LDC R22, c[0x0][0x600] ;  /* 0x00018000ff167b82 */ /* 0x000ea20000000800 */
[-CC-:B----4-:R-:W-:Y:S02]  /*0a40*/  SHF.R.U64 R28, R20, R12.reuse, R7.reuse ;  /* 0x0000000c141c7219 */ /* 0x190fe40000001207 */
[----:B------:R-:W-:Y:S01]  /*0a50*/  SHF.R.U32.HI R5, RZ, R12, R7 ;  /* 0x0000000cff057219 */ /* 0x000fe20000011607 */
[----:B------:R-:W-:Y:S01]  /*0a60*/  IMAD.MOV.U32 R7, RZ, RZ, 0x1 ;  /* 0x00000001ff077424 */ /* 0x000fe200078e00ff */
[----:B------:R3:W4:Y:S03]  /*0a70*/  F2I.U32.TRUNC.NTZ R12, R6 ;  /* 0x00000006000c7305 */ /* 0x000726000020f000 */
[----:B------:R-:W1:Y:S01]  /*0a80*/  LDC R15, c[0x0][0x648] ;  /* 0x00019200ff0f7b82 */ /* 0x000e620000000800 */
[-C--:B0-----:R-:W-:Y:S02]  /*0a90*/  SHF.L.U32 R4, R9, R24.reuse, RZ ;  /* 0x0000001809047219 */ /* 0x081fe400000006ff */
[----:B------:R-:W-:-:S02]  /*0aa0*/  SHF.R.U64 R30, R28, R24, R5 ;  /* 0x000000181c1e7219 */ /* 0x000fc40000001205 */
[----:B------:R-:W-:Y:S02]  /*0ab0*/  LOP3.LUT R11, RZ, R4, RZ, 0x33, !PT ;  /* 0x00000004ff0b7212 */ /* 0x000fe400078e33ff */
[-C--:B------:R-:W-:Y:S01]  /*0ac0*/  SHF.R.U32.HI R5, RZ, R24.reuse, R5 ;  /* 0x00000018ff057219 */ /* 0x080fe20000011605 */
[----:B------:R-:W0:Y:S01]  /*0ad0*/  LDC R21, c[0x0][0x638] ;  /* 0x00018e00ff157b82 */ /* 0x000e220000000800 */
[----:B------:R-:W-:Y:S01]  /*0ae0*/  SHF.L.U32 R10, R7, R24, RZ ;  /* 0x00000018070a7219 */ /* 0x000fe200000006ff */
[----:B------:R-:W-:-:S06]  /*0af0*/  IMAD.MOV.U32 R4, RZ, RZ, R30 ;  /* 0x000000ffff047224 */ /* 0x000fcc00078e001e */
[----:B------:R-:W0:Y:S01]  /*0b00*/  LDC R41, c[0x0][0x610] ;  /* 0x00018400ff297b82 */ /* 0x000e220000000800 */
[----:B---34-:R-:W-:Y:S05]  /*0b10*/  @!P0 BRA `(.L_x_7) ;  /* 0x0000000000288947 */ /* 0x018fea0003800000 */
[----:B------:R-:W3:Y:S02]  /*0b20*/  LDC R9, c[0x0][0x64c] ;  /* 0x00019300ff097b82 */ /* 0x000ee40000000800 */
[----:B---3--:R-:W-:-:S05]  /*0b30*/  IADD3 R9, P0, R30, R9, RZ ;  /* 0x000000091e097210 */ /* 0x008fca0007f1e0ff */
        /* <DEDUP_REMOVED lines=8> */
.L_x_7:
[----:B-1----:R-:W-:Y:S01]  /*0bc0*/  SHF.R.U64 R4, R4, R15, R5 ;  /* 0x0000000f04047219 */ /* 0x002fe20000001205 */
[----:B--2---:R-:W-:Y:S01]  /*0bd0*/  VIADD R5, R22, 0xffffffff ;  /* 0xffffffff16057836 */ /* 0x004fe20000000000 */
[----:B------:R-:W-:Y:S01]  /*0be0*/  LOP3.LUT R11, R28, R11, RZ, 0xc0, !PT ;  /* 0x0000000b1c0b7212 */ /* 0x000fe200078ec0ff */
[----:B------:R-:W-:Y:S02]  /*0bf0*/  IMAD.MOV R12, RZ, RZ, -R12 ;  /* 0x000000ffff0c7224 */ /* 0x000fe400078e0a0c */
[----:B------:R-:W-:Y:S02]  /*0c00*/  IMAD.MOV R6, RZ, RZ, -R4 ;  /* 0x000000ffff067224 */ /* 0x000fe400078e0a04 */
[----:B------:R-:W-:Y:S01]  /*0c10*/  IMAD R11, R10, R4, R11 ;  /* 0x000000040a0b7224 */ /* 0x000fe200078e020b */
[----:B------:R-:W-:Y:S01]  /*0c20*/  LOP3.LUT R4, R20, R5, RZ, 0xc0, !PT ;  /* 0x0000000514047212 */ /* 0x000fe200078ec0ff */
[----:B------:R-:W-:Y:S02]  /*0c30*/  @P3 IMAD R0, R14, R12, R3 ;  /* 0x0000000c0e003224 */ /* 0x000fe400078e0203 */
[----:B0-----:R-:W-:-:S02]  /*0c40*/  IMAD R3, R6, R21, R30 ;  /* 0x0000001506037224 */ /* 0x001fc400078e021e */
[----:B------:R-:W-:Y:S02]  /*0c50*/  IMAD R41, R11, R41, R0 ;  /* 0x000000290b297224 */ /* 0x000fe400078e0200 */
[----:B------:R-:W-:Y:S02]  /*0c60*/  IMAD R4, R3, R22, R4 ;  /* 0x0000001603047224 */ /* 0x000fe400078e0204 */
[----:B------:R-:W-:-:S03]  /*0c70*/  IMAD.MOV.U32 R0, RZ, RZ, 0x1 ;  /* 0x00000001ff007424 */ /* 0x000fc600078e00ff */
[----:B------:R-:W-:Y:S02]  /*0c80*/  SEL R42, R4, R41, !P3 ;  /* 0x00000029042a7207 */ /* 0x000fe40005800000 */
[----:B------:R-:W-:-:S07]  /*0c90*/  SEL R41, R41, R4, !P3 ;  /* 0x0000000429297207 */ /* 0x000fce0005800000 */
.L_x_5:
[----:B------:R-:W-:-:S08]  /*0ca0*/  NOP ;  /* 0x0000000000007918 */ /* 0x000fd00000000000 */
[----:B------:R-:W0:Y:S02]  /*0cb0*/  USETMAXREG.TRY_ALLOC.CTAPOOL UP0, 0xe8 ;  /* 0x000000e8000079c8 */ /* 0x000e240008000600 */
[----:B0-----:R-:W-:-:S13]  /*0cc0*/  PLOP3.LUT P0, PT, PT, PT, UP0, 0x80, 0x0 ;  /* 0x000000000000781c */ /* 0x001fda0003f0f008 */
[----:B------:R-:W-:Y:S05]  /*0cd0*/  @!P0 BRA `(.L_x_5) ;  /* 0xfffffffc00f08947 */ /* 0x000fea000383ffff */
[----:B------:R-:W-:Y:S01]  /*0ce0*/  ULDC.64 UR4, c[0x0][0x598] ;  /* 0x0001660000047ab9 */ /* 0x000fe20000000a00 */
[----:B------:R-:W-:Y:S01]  /*0cf0*/  ULDC.64 UR36, c[0x0][0x208] ;  /* 0x0000820000247ab9 */ /* 0x000fe20000000a00 */
[----:B------:R-:W-:-:S04]  /*0d00*/  ISETP.NE.U32.AND P0, PT, RZ, UR4, PT ;  /* 0x00000004ff007c0c */ /* 0x000fc8000bf05070 */
[----:B------:R-:W-:-:S13]  /*0d10*/  ISETP.NE.AND.EX P0, PT, RZ, UR5, PT, P0 ;  /* 0x00000005ff007c0c */ /* 0x000fda000bf05300 */
[----:B------:R-:W-:Y:S05]  /*0d20*/  @!P0 BRA `(.L_x_8) ;  /* 0x00000000001c8947 */ /* 0x000fea0003800000 */
[----:B------:R-:W0:Y:S02]  /*0d30*/  LDC.64 R4, c[0x0][0x598] ;  /* 0x00016600ff047b82 */ /* 0x000e240000000a00 */
[----:B0-----:R-:W2:Y:S02]  /*0d40*/  LDG.E.64 R4, desc[UR36][R4.64] ;  /* 0x0000002404047981 */ /* 0x001ea4000c1e1b00 */
[----:B--2---:R-:W-:-:S04]  /*0d50*/  ISETP.NE.U32.AND P0, PT, R4, RZ, PT ;  /* 0x000000ff0400720c */ /* 0x004fc80003f05070 */
[----:B------:R-:W-:-:S13]  /*0d60*/  ISETP.NE.AND.EX P0, PT, R5, RZ, PT, P0 ;  /* 0x000000ff0500720c */ /* 0x000fda0003f05300 */
[----:B------:R-:W-:Y:S05]  /*0d70*/  @!P0 BRA `(.L_x_8) ;  /* 0x0000000000088947 */ /* 0x000fea0003800000 */
[----:B------:R0:W5:Y:S01]  /*0d80*/  LD.E R22, desc[UR36][R4.64] ;  /* 0x0000002404167980 */ /* 0x000162000c101900 */
[----:B------:R-:W-:Y:S05]  /*0d90*/  BRA `(.L_x_9) ;  /* 0x0000000000247947 */ /* 0x000fea0003800000 */
.L_x_8:
[----:B------:R-:W-:Y:S02]  /*0da0*/  ULDC.64 UR4, c[0x0][0x588] ;  /* 0x0001620000047ab9 */ /* 0x000fe40000000a00 */
[----:B------:R-:W-:-:S04]  /*0db0*/  ISETP.NE.U32.AND P0, PT, RZ, UR4, PT ;  /* 0x00000004ff007c0c */ /* 0x000fc8000bf05070 */
[----:B------:R-:W-:-:S13]  /*0dc0*/  ISETP.NE.AND.EX P0, PT, RZ, UR5, PT, P0 ;  /* 0x00000005ff007c0c */ /* 0x000fda000bf05300 */
[----:B------:R-:W-:Y:S05]  /*0dd0*/  @!P0 BRA `(.L_x_10) ;  /* 0x00000000000c8947 */ /* 0x000fea0003800000 */
[----:B------:R-:W0:Y:S02]  /*0de0*/  LDC.64 R22, c[0x0][0x588] ;  /* 0x00016200ff167b82 */ /* 0x000e240000000a00 */
[----:B0-----:R1:W5:Y:S01]  /*0df0*/  LDG.E R22, desc[UR36][R22.64] ;  /* 0x0000002416167981 */ /* 0x001362000c1e1900 */
[----:B------:R-:W-:Y:S05]  /*0e00*/  BRA `(.L_x_9) ;  /* 0x0000000000087947 */ /* 0x000fea0003800000 */
.L_x_10:
[----:B------:R-:W-:Y:S02]  /*0e10*/  ULDC UR4, c[0x0][0x580] ;  /* 0x0001600000047ab9 */ /* 0x000fe40000000800 */
[----:B------:R-:W-:-:S07]  /*0e20*/  IMAD.U32 R22, RZ, RZ, UR4 ;  /* 0x00000004ff167e24 */ /* 0x000fce000f8e00ff */
.L_x_9:
[----:B------:R-:W-:Y:S02]  /*0e30*/  ULDC.64 UR4, c[0x0][0x5a0] ;  /* 0x0001680000047ab9 */ /* 0x000fe40000000a00 */
[----:B------:R-:W-:-:S04]  /*0e40*/  ISETP.NE.U32.AND P0, PT, RZ, UR4, PT ;  /* 0x00000004ff007c0c */ /* 0x000fc8000bf05070 */
[----:B------:R-:W-:-:S13]  /*0e50*/  ISETP.NE.AND.EX P0, PT, RZ, UR5, PT, P0 ;  /* 0x00000005ff007c0c */ /* 0x000fda000bf05300 */
[----:B------:R-:W-:Y:S05]  /*0e60*/  @!P0 BRA `(.L_x_11) ;  /* 0x00000000001c8947 */ /* 0x000fea0003800000 */
[----:B0-----:R-:W0:Y:S02]  /*0e70*/  LDC.64 R4, c[0x0][0x5a0] ;  /* 0x00016800ff047b82 */ /* 0x001e240000000a00 */
[----:B0-----:R-:W2:Y:S02]  /*0e80*/  LDG.E.64 R4, desc[UR36][R4.64] ;  /* 0x0000002404047981 */ /* 0x001ea4000c1e1b00 */
[----:B--2---:R-:W-:-:S04]  /*0e90*/  ISETP.NE.U32.AND P0, PT, R4, RZ, PT ;  /* 0x000000ff0400720c */ /* 0x004fc80003f05070 */
[----:B------:R-:W-:-:S13]  /*0ea0*/  ISETP.NE.AND.EX P0, PT, R5, RZ, PT, P0 ;  /* 0x000000ff0500720c */ /* 0x000fda0003f05300 */
[----:B------:R-:W-:Y:S05]  /*0eb0*/  @!P0 BRA `(.L_x_11) ;  /* 0x0000000000088947 */ /* 0x000fea0003800000 */
[----:B-1----:R0:W5:Y:S01]  /*0ec0*/  LD.E R23, desc[UR36][R4.64] ;  /* 0x0000002404177980 */ /* 0x002162000c101900 */
[----:B------:R-:W-:Y:S05]  /*0ed0*/  BRA `(.L_x_12) ;  /* 0x0000000000247947 */ /* 0x000fea0003800000 */
.L_x_11:
[----:B------:R-:W-:Y:S02]  /*0ee0*/  ULDC.64 UR4, c[0x0][0x590] ;  /* 0x0001640000047ab9 */ /* 0x000fe40000000a00 */
[----:B------:R-:W-:-:S04]  /*0ef0*/  ISETP.NE.U32.AND P0, PT, RZ, UR4, PT ;  /* 0x00000004ff007c0c */ /* 0x000fc8000bf05070 */
[----:B------:R-:W-:-:S13]  /*0f00*/  ISETP.NE.AND.EX P0, PT, RZ, UR5, PT, P0 ;  /* 0x00000005ff007c0c */ /* 0x000fda000bf05300 */
[----:B------:R-:W-:Y:S05]  /*0f10*/  @!P0 BRA `(.L_x_13) ;  /* 0x00000000000c8947 */ /* 0x000fea0003800000 */
[----:B0-----:R-:W1:Y:S02]  /*0f20*/  LDC.64 R4, c[0x0][0x590] ;  /* 0x00016400ff047b82 */ /* 0x001e640000000a00 */
[----:B-1----:R1:W5:Y:S01]  /*0f30*/  LDG.E R23, desc[UR36][R4.64] ;  /* 0x0000002404177981 */ /* 0x002362000c1e1900 */
[----:B------:R-:W-:Y:S05]  /*0f40*/  BRA `(.L_x_12) ;  /* 0x0000000000087947 */ /* 0x000fea0003800000 */
.L_x_13:
[----:B------:R-:W-:Y:S02]  /*0f50*/  ULDC UR4, c[0x0][0x584] ;  /* 0x0001610000047ab9 */ /* 0x000fe40000000800 */
[----:B-1----:R-:W-:-:S07]  /*0f60*/  IMAD.U32 R23, RZ, RZ, UR4 ;  /* 0x00000004ff177e24 */ /* 0x002fce000f8e00ff */
.L_x_12:
[----:B------:R-:W-:-:S13]  /*0f70*/  LOP3.LUT P0, RZ, R0, 0xff, RZ, 0xc0, !PT ;  /* 0x000000ff00ff7812 */ /* 0x000fda000780c0ff */
[----:B------:R-:W-:Y:S05]  /*0f80*/  @!P0 EXIT ;  /* 0x000000000000894d */ /* 0x000fea0003800000 */
[----:B------:R-:W-:Y:S01]  /*0f90*/  ULDC UR4, c[0x0][0x28c] ;  /* 0x0000a30000047ab9 */ /* 0x000fe20000000800 */
[----:B------:R-:W-:Y:S01]  /*0fa0*/  LOP3.LUT R50, R19, 0x1, RZ, 0xfc, !PT ;  /* 0x0000000113327812 */ /* 0x000fe200078efcff */
[----:B------:R-:W-:Y:S01]  /*0fb0*/  UIADD3 UR4, UR4, 0x7f, URZ ;  /* 0x0000007f04047890 */ /* 0x000fe2000fffe03f */
[----:B------:R-:W-:Y:S01]  /*0fc0*/  UMOV UR38, URZ ;  /* 0x0000003f00267c82 */ /* 0x000fe20008000000 */
[----:B------:R-:W-:Y:S02]  /*0fd0*/  UMOV UR39, URZ ;  /* 0x0000003f00277c82 */ /* 0x000fe40008000000 */
[----:B------:R-:W-:-:S04]  /*0fe0*/  USHF.R.S32.HI UR5, URZ, 0x1f, UR4 ;  /* 0x0000001f3f057899 */ /* 0x000fc80008011404 */
[----:B------:R-:W-:-:S04]  /*0ff0*/  ULEA.HI UR5, UR5, UR4, URZ, 0x7 ;  /* 0x0000000405057291 */ /* 0x000fc8000f8f383f */
[----:B------:R-:W-:-:S12]  /*1000*/  USHF.R.S32.HI UR40, URZ, 0x7, UR5 ;  /* 0x000000073f287899 */ /* 0x000fd80008011405 */
.L_x_67:
[----:B------:R-:W-:Y:S01]  /*1010*/  LOP3.LUT R0, R18, 0x80, RZ, 0xc0, !PT ;  /* 0x0000008012007812 */ /* 0x000fe200078ec0ff */
[----:B------:R-:W2:Y:S01]  /*1020*/  S2UR UR7, SR_CgaCtaId ;  /* 0x00000000000779c3 */ /* 0x000ea20000008800 */
[----:B------:R-:W-:Y:S02]  /*1030*/  UMOV UR6, 0x400 ;  /* 0x0000040000067882 */ /* 0x000fe40000000000 */
[----:B------:R-:W-:-:S06]  /*1040*/  SHF.R.U32.HI R0, RZ, 0x7, R0 ;  /* 0x00000007ff007819 */ /* 0x000fcc0000011600 */
[----:B------:R-:W3:Y:S01]  /*1050*/  SHFL.IDX PT, R0, R0, RZ, 0x1f ;  /* 0x00001fff00007589 */ /* 0x000ee200000e0000 */
[----:B--2---:R-:W-:Y:S01]  /*1060*/  ULEA UR6, UR7, UR6, 0x18 ;  /* 0x0000000607067291 */ /* 0x004fe2000f8ec03f */
[----:B---3--:R-:W-:-:S13]  /*1070*/  R2UR UR4, R0 ;  /* 0x00000000000472ca */ /* 0x008fda00000e0000 */
[----:B------:R-:W-:-:S04]  /*1080*/  ULEA.HI UR5, UR4, UR4, URZ, 0x1 ;  /* 0x0000000404057291 */ /* 0x000fc8000f8f083f */
[----:B------:R-:W-:-:S04]  /*1090*/  ULOP3.LUT UR5, UR5, 0x7fffe, URZ, 0xc0, !UPT ;  /* 0x0007fffe05057892 */ /* 0x000fc8000f8ec03f */
[----:B------:R-:W-:-:S03]  /*10a0*/  UIADD3 UR5, UR4, -UR5, URZ ;  /* 0x8000000504057290 */ /* 0x000fc6000fffe03f */
[----:B------:R-:W-:Y:S01]  /*10b0*/  ULDC UR4, c[0x0][0x28c] ;  /* 0x0000a30000047ab9 */ /* 0x000fe20000000800 */
[----:B------:R-:W-:Y:S01]  /*10c0*/  ULEA UR5, UR5, UR6, 0xd ;  /* 0x0000000605057291 */ /* 0x000fe2000f8e683f */
[----:B------:R-:W-:-:S03]  /*10d0*/  ISETP.LT.AND P0, PT, RZ, UR4, PT ;  /* 0x00000004ff007c0c */ /* 0x000fc6000bf01270 */
[----:B------:R-:W-:-:S04]  /*10e0*/  UIADD3 UR5, UR5, 0x180, URZ ;  /* 0x0000018005057890 */ /* 0x000fc8000fffe03f */
[----:B------:R-:W-:-:S04]  /*10f0*/  USHF.R.U32.HI UR5, URZ, 0x4, UR5 ;  /* 0x000000043f057899 */ /* 0x000fc80008011605 */
[----:B------:R-:W-:-:S04]  /*1100*/  ULOP3.LUT UR5, UR5, 0x3fff, URZ, 0xc0, !UPT ;  /* 0x00003fff05057892 */ /* 0x000fc8000f8ec03f */
[----:B------:R-:W-:Y:S01]  /*1110*/  ULOP3.LUT UR41, UR5, 0x10000, URZ, 0xfc, !UPT ;  /* 0x0001000005297892 */ /* 0x000fe2000f8efc3f */
[----:B------:R-:W-:Y:S11]  /*1120*/  @P0 BRA `(.L_x_14) ;  /* 0x0000000000400947 */ /* 0x000ff60003800000 */
[----:B------:R-:W-:Y:S01]  /*1130*/  MOV R0, 0x0 ;  /* 0x0000000000007802 */ /* 0x000fe20000000f00 */
[----:B------:R-:W-:Y:S01]  /*1140*/  ULDC.64 UR4, c[0x4][0x68] ;  /* 0x01001a0000047ab9 */ /* 0x000fe20000000a00 */
[----:B------:R-:W-:Y:S01]  /*1150*/  ULDC.64 UR6, c[0x4][0x8] ;  /* 0x0100020000067ab9 */ /* 0x000fe20000000a00 */
[----:B01----:R-:W-:Y:S01]  /*1160*/  IMAD.U32 R4, RZ, RZ, UR4 ;  /* 0x00000004ff047e24 */ /* 0x003fe2000f8e00ff */
[----:B------:R0:W1:Y:S01]  /*1170*/  LDC.64 R14, c[0x4][R0] ;  /* 0x01000000000e7b82 */ /* 0x0000620000000a00 */
[----:B------:R-:W-:Y:S01]  /*1180*/  IMAD.U32 R5, RZ, RZ, UR5 ;  /* 0x00000005ff057e24 */ /* 0x000fe2000f8e00ff */
[----:B------:R-:W-:Y:S01]  /*1190*/  ULDC.64 UR4, c[0x4][0x70] ;  /* 0x01001c0000047ab9 */ /* 0x000fe20000000a00 */
[----:B------:R-:W-:Y:S02]  /*11a0*/  IMAD.U32 R10, RZ, RZ, UR6 ;  /* 0x00000006ff0a7e24 */ /* 0x000fe4000f8e00ff */
[----:B------:R-:W-:Y:S02]  /*11b0*/  IMAD.U32 R6, RZ, RZ, UR4 ;  /* 0x00000004ff067e24 */ /* 0x000fe4000f8e00ff */
[----:B------:R-:W-:-:S02]  /*11c0*/  IMAD.U32 R7, RZ, RZ, UR5 ;  /* 0x00000005ff077e24 */ /* 0x000fc4000f8e00ff */
[----:B------:R-:W-:Y:S02]  /*11d0*/  IMAD.U32 R11, RZ, RZ, UR7 ;  /* 0x00000007ff0b7e24 */ /* 0x000fe4000f8e00ff */
[----:B------:R-:W-:Y:S02]  /*11e0*/  IMAD.MOV.U32 R8, RZ, RZ, 0x1e1 ;  /* 0x000001e1ff087424 */ /* 0x000fe400078e00ff */
[----:B------:R-:W-:Y:S02]  /*11f0*/  IMAD.MOV.U32 R12, RZ, RZ, 0x1 ;  /* 0x00000001ff0c7424 */ /* 0x000fe400078e00ff */
[----:B0-----:R-:W-:-:S07]  /*1200*/  IMAD.MOV.U32 R13, RZ, RZ, RZ ;  /* 0x000000ffff0d7224 */ /* 0x001fce00078e00ff */
[----:B------:R-:W-:-:S07]  /*1210*/  LEPC R20, `(.L_x_14) ;  /* 0x000000001014794e */ /* 0x000fce0000000000 */
[----:B-1---5:R-:W-:Y:S05]  /*1220*/  CALL.ABS.NOINC R14 ;  /* 0x000000000e007343 */ /* 0x022fea0003c00000 */
.L_x_14:
[----:B------:R-:W-:-:S13]  /*1230*/  ISETP.NE.AND P0, PT, R50, 0x3, PT ;  /* 0x000000033200780c */ /* 0x000fda0003f05270 */
[----:B------:R-:W-:Y:S05]  /*1240*/  @!P0 BRA `(.L_x_15) ;  /* 0x0000000000048947 */ /* 0x000fea0003800000 */
[----:B------:R-:W-:Y:S01]  /*1250*/  BPT.TRAP 0x1 ;  /* 0x000000040000795c */ /* 0x000fe20000300000 */
.L_x_15:
[----:B------:R-:W2:Y:S01]  /*1260*/  S2UR UR5, SR_CgaCtaId ;  /* 0x00000000000579c3 */ /* 0x000ea20000008800 */
[----:B------:R-:W-:Y:S01]  /*1270*/  UMOV UR4, 0x400 ;  /* 0x0000040000047882 */ /* 0x000fe20000000000 */
[----:B------:R-:W-:Y:S02]  /*1280*/  IMAD.U32 R0, RZ, RZ, UR38 ;  /* 0x00000026ff007e24 */ /* 0x000fe4000f8e00ff */
[----:B------:R-:W-:-:S03]  /*1290*/  IMAD.U32 R3, RZ, RZ, UR39 ;  /* 0x00000027ff037e24 */ /* 0x000fc6000f8e00ff */
[----:B------:R-:W-:Y:S01]  /*12a0*/  SHF.L.U32 R0, R0, 0x1f, RZ ;  /* 0x0000001f00007819 */ /* 0x000fe200000006ff */
[----:B--2---:R-:W-:-:S06]  /*12b0*/  ULEA UR4, UR5, UR4, 0x18 ;  /* 0x0000000405047291 */ /* 0x004fcc000f8ec03f */
[----:B------:R-:W-:-:S04]  /*12c0*/  IMAD.U32 R6, RZ, RZ, UR4 ;  /* 0x00000004ff067e24 */ /* 0x000fc8000f8e00ff */
[----:B------:R-:W-:-:S04]  /*12d0*/  IMAD R3, R3, 0x8, R6 ;  /* 0x0000000803037824 */ /* 0x000fc800078e0206 */
[----:B------:R2:W3:Y:S01]  /*12e0*/  SYNCS.PHASECHK.TRANS64.TRYWAIT P1, [R3+URZ], R0 ;  /* 0x00000000030075a7 */ /* 0x0004e2000802017f */
[----:B------:R-:W-:Y:S05]  /*12f0*/  @!P0 BRA `(.L_x_16) ;  /* 0x0000000000048947 */ /* 0x000fea0003800000 */
[----:B------:R-:W-:Y:S01]  /*1300*/  BPT.TRAP 0x1 ;  /* 0x000000040000795c */ /* 0x000fe20000300000 */
.L_x_16:
[----:B---3--:R-:W-:Y:S05]  /*1310*/  @P1 BRA `(.L_x_17) ;  /* 0x0000000000081947 */ /* 0x008fea0003800000 */
[----:B------:R-:W3:Y:S02]  /*1320*/  SYNCS.PHASECHK.TRANS64.TRYWAIT P1, [R3+URZ], R0 ;  /* 0x00000000030075a7 */ /* 0x000ee4000802017f */
[----:B---3--:R-:W-:Y:S05]  /*1330*/  @!P1 BRA `(.L_x_18) ;  /* 0x0000003c00589947 */ /* 0x008fea0003800000 */
.L_x_17:
[----:B------:R-:W-:-:S04]  /*1340*/  UISETP.LT.AND UP0, UPT, UR40, 0x1, UPT ;  /* 0x000000012800788c */ /* 0x000fc8000bf01270 */
[----:B------:R-:W-:-:S06]  /*1350*/  USEL UR4, UR40, 0x1, UP0 ;  /* 0x0000000128047887 */ /* 0x000fcc0008000000 */
[----:B--23--:R-:W-:Y:S01]  /*1360*/  IMAD.U32 R0, RZ, RZ, UR4 ;  /* 0x00000004ff007e24 */ /* 0x00cfe2000f8e00ff */
[----:B------:R-:W-:Y:S05]  /*1370*/  WARPSYNC.ALL ;  /* 0x0000000000007948 */ /* 0x000fea0003800000 */
[----:B------:R-:W-:-:S04]  /*1380*/  IADD3 R0, -R0, UR40, RZ ;  /* 0x0000002800007c10 */ /* 0x000fc8000fffe1ff */
[----:B------:R-:W-:Y:S02]  /*1390*/  ISETP.GE.AND P1, PT, R0, 0x1, PT ;  /* 0x000000010000780c */ /* 0x000fe40003f26270 */
[----:B------:R-:W-:Y:S01]  /*13a0*/  R2UR UR4, R6 ;  /* 0x00000000060472ca */ /* 0x000fe200000e0000 */
[----:B------:R-:W-:Y:S01]  /*13b0*/  UIMAD UR6, UR39, 0x600, UR41 ;  /* 0x00000600270678a4 */ /* 0x000fe2000f8e0229 */
[----:B------:R-:W-:Y:S01]  /*13c0*/  WARPGROUP.ARRIVE ;  /* 0x00000000000079c5 */ /* 0x000fe20000000000 */
[----:B------:R-:W-:Y:S01]  /*13d0*/  UMOV UR9, 0x40000040 ;  /* 0x4000004000097882 */ /* 0x000fe20000000000 */
[----:B------:R-:W-:Y:S01]  /*13e0*/  UMOV UR11, 0x40000040 ;  /* 0x40000040000b7882 */ /* 0x000fe20000000000 */
[----:B------:R-:W-:-:S03]  /*13f0*/  UIADD3 UR7, UR6, 0x400, URZ ;  /* 0x0000040006077890 */ /* 0x000fc6000fffe03f */
[----:B------:R-:W-:-:S05]  /*1400*/  UMOV UR8, UR6 ;  /* 0x0000000600087c82 */ /* 0x000fca0008000000 */
[----:B------:R-:W-:-:S04]  /*1410*/  UIADD3 UR4, UR4, 0x30180, URZ ;  /* 0x0003018004047890 */ /* 0x000fc8000fffe03f */
[----:B------:R-:W-:-:S04]  /*1420*/  USHF.R.U32.HI UR4, URZ, 0x4, UR4 ;  /* 0x000000043f047899 */ /* 0x000fc80008011604 */
[----:B------:R-:W-:-:S04]  /*1430*/  ULOP3.LUT UR4, UR4, 0x3fff, URZ, 0xc0, !UPT ;  /* 0x00003fff04047892 */ /* 0x000fc8000f8ec03f */
[----:B------:R-:W-:-:S04]  /*1440*/  ULOP3.LUT UR4, UR4, 0x10000, URZ, 0xfc, !UPT ;  /* 0x0001000004047892 */ /* 0x000fc8000f8efc3f */
[----:B------:R-:W-:-:S07]  /*1450*/  ULEA UR5, UR39, UR4, 0x7 ;  /* 0x0000000427057291 */ /* 0x000fce000f8e383f */
[----:B------:R-:W-:Y:S02]  /*1460*/  UMOV UR10, UR5 ;  /* 0x00000005000a7c82 */ /* 0x000fe40008000000 */
[----:B------:R-:W-:Y:S01]  /*1470*/  IGMMA.64x16x32.S8.S8 R32, gdesc[UR8], RZ, !UPT, gsb0 ;  /* 0x00600000082079f1 */ /* 0x000fe2000c0410ff */
[----:B------:R-:W-:Y:S01]  /*1480*/  UMOV UR8, UR7 ;  /* 0x0000000700087c82 */ /* 0x000fe20008000000 */
[----:B------:R-:W-:Y:S01]  /*1490*/  UMOV UR9, 0x40000040 ;  /* 0x4000004000097882 */ /* 0x000fe20000000000 */
[----:B------:R-:W-:Y:S01]  /*14a0*/  UIADD3 UR7, UR6, 0x402, URZ ;  /* 0x0000040206077890 */ /* 0x000fe2000fffe03f */
[----:B------:R-:W-:Y:S02]  /*14b0*/  WARPGROUP.DEPBAR.LE gsb0, 0x0 ;  /* 0x00008000000079c5 */ /* 0x000fe40000010000 */
[----:B------:R-:W-:-:S06]  /*14c0*/  WARPGROUP.ARRIVE ;  /* 0x00000000000079c5 */ /* 0x000fcc0000000000 */
[----:B------:R-:W-:Y:S01]  /*14d0*/  IGMMA.64x16x32.S8.S8 R24, gdesc[UR8], RZ, !UPT, gsb0 ;  /* 0x00600000081879f1 */ /* 0x000fe2000c0410ff */
[----:B------:R-:W-:Y:S02]  /*14e0*/  UIADD3 UR8, UR6, 0x2, URZ ;  /* 0x0000000206087890 */ /* 0x000fe4000fffe03f */
[----:B------:R-:W-:Y:S01]  /*14f0*/  UIADD3 UR10, UR5, 0x2, URZ ;  /* 0x00000002050a7890 */ /* 0x000fe2000fffe03f */
[----:B------:R-:W-:Y:S01]  /*1500*/  UMOV UR9, 0x40000040 ;  /* 0x4000004000097882 */ /* 0x000fe20000000000 */
[----:B------:R-:W-:Y:S01]  /*1510*/  UMOV UR11, 0x40000040 ;  /* 0x40000040000b7882 */ /* 0x000fe20000000000 */
[----:B------:R-:W-:Y:S02]  /*1520*/  WARPGROUP.DEPBAR.LE gsb0, 0x0 ;  /* 0x00008000000079c5 */ /* 0x000fe40000010000 */
[----:B------:R-:W-:-:S06]  /*1530*/  WARPGROUP.ARRIVE ;  /* 0x00000000000079c5 */ /* 0x000fcc0000000000 */
[----:B------:R-:W-:Y:S01]  /*1540*/  IGMMA.64x16x32.S8.S8 R32, gdesc[UR8], R32, gsb0 ;  /* 0x00600000082079f1 */ /* 0x000fe20008041020 */
[----:B------:R-:W-:Y:S01]  /*1550*/  UMOV UR8, UR7 ;  /* 0x0000000700087c82 */ /* 0x000fe20008000000 */
[----:B------:R-:W-:Y:S01]  /*1560*/  UMOV UR9, 0x40000040 ;  /* 0x4000004000097882 */ /* 0x000fe20000000000 */
[----:B------:R-:W-:Y:S01]  /*1570*/  UIADD3 UR7, UR6, 0x404, URZ ;  /* 0x0000040406077890 */ /* 0x000fe2000fffe03f */
[----:B------:R-:W-:Y:S02]  /*1580*/  WARPGROUP.DEPBAR.LE gsb0, 0x0 ;  /* 0x00008000000079c5 */ /* 0x000fe40000010000 */
[----:B------:R-:W-:-:S06]  /*1590*/  WARPGROUP.ARRIVE ;  /* 0x00000000000079c5 */ /* 0x000fcc0000000000 */
[----:B------:R-:W-:Y:S01]  /*15a0*/  IGMMA.64x16x32.S8.S8 R24, gdesc[UR8], R24, gsb0 ;  /* 0x00600000081879f1 */ /* 0x000fe20008041018 */
        /* <DEDUP_REMOVED lines=9> */
[----:B------:R-:W-:Y:S02]  /*1640*/  WARPGROUP.DEPBAR.LE gsb0, 0x0 ;  /* 0x00008000000079c5 */ /* 0x000fe40000010000 */
[----:B------:R-:W-:-:S06]  /*1650*/  WARPGROUP.ARRIVE ;  /* 0x00000000000079c5 */ /* 0x000fcc0000000000 */
[----:B------:R-:W-:Y:S01]  /*1660*/  IGMMA.64x16x32.S8.S8 R24, gdesc[UR8], R24, gsb0 ;  /* 0x00600000081879f1 */ /* 0x000fe20008041018 */
[----:B------:R-:W-:Y:S02]  /*1670*/  UIADD3 UR8, UR6, 0x6, URZ ;  /* 0x0000000606087890 */ /* 0x000fe4000fffe03f */
[----:B------:R-:W-:Y:S01]  /*1680*/  UIADD3 UR10, UR5, 0x6, URZ ;  /* 0x00000006050a7890 */ /* 0x000fe2000fffe03f */
[----:B------:R-:W-:Y:S01]  /*1690*/  UMOV UR9, 0x40000040 ;  /* 0x4000004000097882 */ /* 0x000fe20000000000 */
[----:B------:R-:W-:Y:S01]  /*16a0*/  UMOV UR11, 0x40000040 ;  /* 0x40000040000b7882 */ /* 0x000fe20000000000 */
[----:B------:R-:W-:Y:S01]  /*16b0*/  UIADD3 UR6, UR6, 0x406, URZ ;  /* 0x0000040606067890 */ /* 0x000fe2000fffe03f */
[----:B------:R-:W-:Y:S02]  /*16c0*/  WARPGROUP.DEPBAR.LE gsb0, 0x0 ;  /* 0x00008000000079c5 */ /* 0x000fe40000010000 */
[----:B------:R-:W-:-:S06]  /*16d0*/  WARPGROUP.ARRIVE ;  /* 0x00000000000079c5 */ /* 0x000fcc0000000000 */
[----:B------:R-:W-:Y:S01]  /*16e0*/  IGMMA.64x16x32.S8.S8 R32, gdesc[UR8], R32, gsb0 ;  /* 0x00600000082079f1 */ /* 0x000fe20008041020 */
[----:B------:R-:W-:Y:S01]  /*16f0*/  UMOV UR8, UR6 ;  /* 0x0000000600087c82 */ /* 0x000fe20008000000 */
[----:B------:R-:W-:Y:S01]  /*1700*/  UMOV UR9, 0x40000040 ;  /* 0x4000004000097882 */ /* 0x000fe20000000000 */
[----:B------:R-:W-:Y:S02]  /*1710*/  WARPGROUP.DEPBAR.LE gsb0, 0x0 ;  /* 0x00008000000079c5 */ /* 0x000fe40000010000 */
[----:B------:R-:W-:-:S06]  /*1720*/  WARPGROUP.ARRIVE ;  /* 0x00000000000079c5 */ /* 0x000fcc0000000000 */
[----:B------:R-:W-:Y:S03]  /*1730*/  IGMMA.64x16x32.S8.S8 R24, gdesc[UR8], R24, gsb0 ;  /* 0x00600000081879f1 */ /* 0x000fe60008041018 */
[----:B------:R-:W-:Y:S02]  /*1740*/  WARPGROUP.DEPBAR.LE gsb0, 0x0 ;  /* 0x00008000000079c5 */ /* 0x000fe40000010000 */
[----:B------:R-:W-:Y:S05]  /*1750*/  @!P1 BRA `(.L_x_19) ;  /* 0x0000000400809947 */ /* 0x000fea0003800000 */
[----:B------:R-:W-:Y:S02]  /*1760*/  UIADD3 UR5, UR39, 0x1, URZ ;  /* 0x0000000127057890 */ /* 0x000fe4000fffe03f */
[----:B------:R-:W-:Y:S02]  /*1770*/  IMAD.U32 R3, RZ, RZ, UR39 ;  /* 0x00000027ff037e24 */ /* 0x000fe4000f8e00ff */
[----:B------:R-:W-:-:S04]  /*1780*/  UISETP.NE.AND UP0, UPT, UR5, 0x8, UPT ;  /* 0x000000080500788c */ /* 0x000fc8000bf05270 */
[----:B------:R-:W-:Y:S02]  /*1790*/  USEL UR6, URZ, 0x1, UP0 ;  /* 0x000000013f067887 */ /* 0x000fe40008000000 */
[----:B------:R-:W-:Y:S02]  /*17a0*/  USEL UR5, UR5, URZ, UP0 ;  /* 0x0000003f05057287 */ /* 0x000fe40008000000 */
[----:B------:R-:W-:-:S06]  /*17b0*/  ULOP3.LUT UR6, UR38, UR6, URZ, 0x3c, !UPT ;  /* 0x0000000626067292 */ /* 0x000fcc000f8e3c3f */
[----:B------:R-:W-:-:S07]  /*17c0*/  IMAD.U32 R7, RZ, RZ, UR6 ;  /* 0x00000006ff077e24 */ /* 0x000fce000f8e00ff */
.L_x_26:
[----:B------:R-:W-:Y:S05]  /*17d0*/  @!P0 BRA `(.L_x_20) ;  /* 0x0000000000048947 */ /* 0x000fea0003800000 */
[----:B------:R-:W-:Y:S01]  /*17e0*/  BPT.TRAP 0x1 ;  /* 0x000000040000795c */ /* 0x000fe20000300000 */
.L_x_20:
[----:B------:R-:W2:Y:S01]  /*17f0*/  S2UR UR7, SR_CgaCtaId ;  /* 0x00000000000779c3 */ /* 0x000ea20000008800 */
[----:B------:R-:W-:Y:S01]  /*1800*/  UMOV UR6, 0x400 ;  /* 0x0000040000067882 */ /* 0x000fe20000000000 */
[----:B01----:R-:W-:Y:S01]  /*1810*/  IMAD.U32 R5, RZ, RZ, UR5 ;  /* 0x00000005ff057e24 */ /* 0x003fe2000f8e00ff */
[----:B------:R-:W-:Y:S01]  /*1820*/  SHF.L.U32 R4, R7, 0x1f, RZ ;  /* 0x0000001f07047819 */ /* 0x000fe200000006ff */
[----:B--2---:R-:W-:-:S06]  /*1830*/  ULEA UR6, UR7, UR6, 0x18 ;  /* 0x0000000607067291 */ /* 0x004fcc000f8ec03f */
[----:B------:R-:W-:-:S04]  /*1840*/  IMAD.U32 R6, RZ, RZ, UR6 ;  /* 0x00000006ff067e24 */ /* 0x000fc8000f8e00ff */
[----:B------:R-:W-:-:S04]  /*1850*/  IMAD R5, R5, 0x8, R6 ;  /* 0x0000000805057824 */ /* 0x000fc800078e0206 */
[----:B------:R0:W1:Y:S01]  /*1860*/  SYNCS.PHASECHK.TRANS64.TRYWAIT P1, [R5+URZ], R4 ;  /* 0x00000004050075a7 */ /* 0x000062000802017f */
[----:B------:R-:W-:Y:S05]  /*1870*/  @!P0 BRA `(.L_x_21) ;  /* 0x0000000000048947 */ /* 0x000fea0003800000 */
[----:B------:R-:W-:Y:S01]  /*1880*/  BPT.TRAP 0x1 ;  /* 0x000000040000795c */ /* 0x000fe20000300000 */
.L_x_21:
[----:B-1----:R-:W-:Y:S05]  /*1890*/  @P1 BRA `(.L_x_22) ;  /* 0x0000000000081947 */ /* 0x002fea0003800000 */
[----:B------:R-:W1:Y:S02]  /*18a0*/  SYNCS.PHASECHK.TRANS64.TRYWAIT P1, [R5+URZ], R4 ;  /* 0x00000004050075a7 */ /* 0x000e64000802017f */
[----:B-1----:R-:W-:Y:S05]  /*18b0*/  @!P1 BRA `(.L_x_23) ;  /* 0x00000038000c9947 */ /* 0x002fea0003800000 */
.L_x_22:
[----:B------:R-:W-:Y:S01]  /*18c0*/  ULEA UR6, UR5, UR4, 0x7 ;  /* 0x0000000405067291 */ /* 0x000fe2000f8e383f */
[----:B------:R-:W-:Y:S01]  /*18d0*/  WARPGROUP.ARRIVE ;  /* 0x00000000000079c5 */ /* 0x000fe20000000000 */
[----:B------:R-:W-:Y:S01]  /*18e0*/  UIMAD UR7, UR5, 0x600, UR41 ;  /* 0x00000600050778a4 */ /* 0x000fe2000f8e0229 */
[----:B------:R-:W-:Y:S01]  /*18f0*/  UMOV UR11, 0x40000040 ;  /* 0x40000040000b7882 */ /* 0x000fe20000000000 */
[----:B------:R-:W-:Y:S02]  /*1900*/  UMOV UR9, 0x40000040 ;  /* 0x4000004000097882 */ /* 0x000fe40000000000 */
[----:B------:R-:W-:Y:S01]  /*1910*/  UIADD3 UR12, UR7, 0x400, URZ ;  /* 0x00000400070c7890 */ /* 0x000fe2000fffe03f */
[----:B------:R-:W-:Y:S02]  /*1920*/  UMOV UR10, UR6 ;  /* 0x00000006000a7c82 */ /* 0x000fe40008000000 */
[----:B------:R-:W-:Y:S02]  /*1930*/  UMOV UR8, UR7 ;  /* 0x0000000700087c82 */ /* 0x000fe40008000000 */
[----:B------:R-:W-:Y:S01]  /*1940*/  IGMMA.64x16x32.S8.S8 R32, gdesc[UR8], R32, gsb0 ;  /* 0x00600000082079f1 */ /* 0x000fe20008041020 */
[----:B------:R-:W-:Y:S01]  /*1950*/  UMOV UR9, 0x40000040 ;  /* 0x4000004000097882 */ /* 0x000fe20000000000 */
[----:B------:R-:W-:Y:S01]  /*1960*/  UMOV UR8, UR12 ;  /* 0x0000000c00087c82 */ /* 0x000fe20008000000 */
[----:B------:R-:W-:Y:S01]  /*1970*/  UIADD3 UR12, UR7, 0x402, URZ ;  /* 0x00000402070c7890 */ /* 0x000fe2000fffe03f */
[----:B------:R-:W-:-:S02]  /*1980*/  WARPGROUP.DEPBAR.LE gsb0, 0x0 ;  /* 0x00008000000079c5 */ /* 0x000fc40000010000 */
        /* <DEDUP_REMOVED lines=42> */
[----:B------:R-:W-:Y:S01]  /*1c30*/  BPT.TRAP 0x1 ;  /* 0x000000040000795c */ /* 0x000fe20000300000 */
.L_x_24:
[----:B01----:R-:W-:Y:S01]  /*1c40*/  IMAD R4, R3, 0x8, R6 ;  /* 0x0000000803047824 */ /* 0x003fe200078e0206 */
[----:B------:R-:W-:-:S03]  /*1c50*/  ISETP.GT.U32.AND P1, PT, R19, 0x1, PT ;  /* 0x000000011300780c */ /* 0x000fc60003f24070 */
[----:B------:R-:W-:-:S05]  /*1c60*/  VIADD R4, R4, 0x40 ;  /* 0x0000004004047836 */ /* 0x000fca0000000000 */
[----:B------:R-:W-:-:S04]  /*1c70*/  PRMT R4, RZ, 0x654, R4 ;  /* 0x00000654ff047816 */ /* 0x000fc80000000004 */
[----:B------:R0:W-:Y:S01]  /*1c80*/  SYNCS.ARRIVE.TRANS64.RED.A1T0 RZ, [R4+URZ], RZ ;  /* 0x000000ff04ff79a7 */ /* 0x0001e2000810043f */
[----:B------:R-:W-:Y:S05]  /*1c90*/  @P1 BRA `(.L_x_25) ;  /* 0x0000000000041947 */ /* 0x000fea0003800000 */
[----:B------:R-:W-:Y:S01]  /*1ca0*/  BPT.TRAP 0x1 ;  /* 0x000000040000795c */ /* 0x000fe20000300000 */
.L_x_25:
[----:B------:R-:W-:Y:S01]  /*1cb0*/  UIADD3 UR5, UR5, 0x1, URZ ;  /* 0x0000000105057890 */ /* 0x000fe2000fffe03f */
[C---:B------:R-:W-:Y:S01]  /*1cc0*/  ISETP.GT.AND P2, PT, R0.reuse, 0x1, PT ;  /* 0x000000010000780c */ /* 0x040fe20003f44270 */
[----:B------:R-:W-:Y:S02]  /*1cd0*/  VIADD R3, R3, 0x1 ;  /* 0x0000000103037836 */ /* 0x000fe40000000000 */
[----:B------:R-:W-:Y:S01]  /*1ce0*/  UISETP.NE.AND UP0, UPT, UR5, 0x8, UPT ;  /* 0x000000080500788c */ /* 0x000fe2000bf05270 */
[----:B------:R-:W-:Y:S02]  /*1cf0*/  VIADD R0, R0, 0xffffffff ;  /* 0xffffffff00007836 */ /* 0x000fe40000000000 */
[C---:B------:R-:W-:Y:S01]  /*1d00*/  ISETP.NE.AND P1, PT, R3.reuse, 0x8, PT ;  /* 0x000000080300780c */ /* 0x040fe20003f25270 */
[----:B------:R-:W-:Y:S02]  /*1d10*/  USEL UR6, URZ, 0x1, UP0 ;  /* 0x000000013f067887 */ /* 0x000fe40008000000 */
[----:B------:R-:W-:Y:S01]  /*1d20*/  USEL UR5, UR5, URZ, UP0 ;  /* 0x0000003f05057287 */ /* 0x000fe20008000000 */
[----:B------:R-:W-:-:S03]  /*1d30*/  SEL R3, R3, RZ, P1 ;  /* 0x000000ff03037207 */ /* 0x000fc60000800000 */
[----:B------:R-:W-:Y:S01]  /*1d40*/  LOP3.LUT R7, R7, UR6, RZ, 0x3c, !PT ;  /* 0x0000000607077c12 */ /* 0x000fe2000f8e3cff */
[----:B------:R-:W-:Y:S07]  /*1d50*/  @P2 BRA `(.L_x_26) ;  /* 0xfffffff8009c2947 */ /* 0x000fee000383ffff */
.L_x_19:
[----:B------:R-:W2:Y:S02]  /*1d60*/  LDC R0, c[0x0][0x28c] ;  /* 0x0000a300ff007b82 */ /* 0x000ea40000000800 */
[----:B--2---:R-:W-:-:S13]  /*1d70*/  ISETP.GE.AND P1, PT, R0, 0x1, PT ;  /* 0x000000010000780c */ /* 0x004fda0003f26270 */
[----:B------:R-:W-:Y:S05]  /*1d80*/  @!P1 BRA `(.L_x_27) ;  /* 0x0000000000389947 */ /* 0x000fea0003800000 */
[----:B------:R-:W-:Y:S05]  /*1d90*/  @!P0 BRA `(.L_x_28) ;  /* 0x0000000000048947 */ /* 0x000fea0003800000 */
[----:B------:R-:W-:Y:S01]  /*1da0*/  BPT.TRAP 0x1 ;  /* 0x000000040000795c */ /* 0x000fe20000300000 */
.L_x_28:
[----:B------:R-:W-:Y:S01]  /*1db0*/  UISETP.LT.AND UP0, UPT, UR40, 0x1, UPT ;  /* 0x000000012800788c */ /* 0x000fe2000bf01270 */
[----:B------:R-:W-:-:S03]  /*1dc0*/  ISETP.GT.U32.AND P0, PT, R19, 0x1, PT ;  /* 0x000000011300780c */ /* 0x000fc60003f04070 */
[----:B------:R-:W-:-:S04]  /*1dd0*/  USEL UR4, UR40, 0x1, UP0 ;  /* 0x0000000128047887 */ /* 0x000fc80008000000 */
[----:B------:R-:W-:-:S04]  /*1de0*/  UIADD3 UR4, UR39, UR40, -UR4 ;  /* 0x0000002827047290 */ /* 0x000fc8000fffe804 */
[----:B------:R-:W-:-:S04]  /*1df0*/  USHF.L.U32 UR4, UR4, 0x3, URZ ;  /* 0x0000000304047899 */ /* 0x000fc8000800063f */
[----:B------:R-:W-:-:S06]  /*1e00*/  ULOP3.LUT UR4, UR4, 0x38, URZ, 0xc0, !UPT ;  /* 0x0000003804047892 */ /* 0x000fcc000f8ec03f */
[----:B------:R-:W-:-:S05]  /*1e10*/  IMAD.U32 R3, RZ, RZ, UR4 ;  /* 0x00000004ff037e24 */ /* 0x000fca000f8e00ff */
[----:B------:R-:W-:-:S04]  /*1e20*/  IADD3 R0, R6, 0x40, R3 ;  /* 0x0000004006007810 */ /* 0x000fc80007ffe003 */
[----:B------:R-:W-:-:S04]  /*1e30*/  PRMT R0, RZ, 0x654, R0 ;  /* 0x00000654ff007816 */ /* 0x000fc80000000000 */
[----:B------:R2:W-:Y:S01]  /*1e40*/  SYNCS.ARRIVE.TRANS64.RED.A1T0 RZ, [R0+URZ], RZ ;  /* 0x000000ff00ff79a7 */ /* 0x0005e2000810043f */
[----:B------:R-:W-:Y:S05]  /*1e50*/  @P0 BRA `(.L_x_27) ;  /* 0x0000000000040947 */ /* 0x000fea0003800000 */
[----:B------:R-:W-:Y:S01]  /*1e60*/  BPT.TRAP 0x1 ;  /* 0x000000040000795c */ /* 0x000fe20000300000 */
.L_x_27:
[----:B------:R-:W3:Y:S01]  /*1e70*/  LDC R6, c[0x0][0x288] ;  /* 0x0000a200ff067b82 */ /* 0x000ee20000000800 */
[--C-:B--2---:R-:W-:Y:S01]  /*1e80*/  SHF.R.U32.HI R0, RZ, 0x7, R18.reuse ;  /* 0x00000007ff007819 */ /* 0x104fe20000011612 */
[----:B------:R-:W-:Y:S01]  /*1e90*/  UIADD3 UR39, UR40, UR39, URZ ;  /* 0x0000002728277290 */ /* 0x000fe2000fffe03f */
[----:B------:R-:W-:Y:S01]  /*1ea0*/  SHF.R.U32.HI R3, RZ, 0x2, R18 ;  /* 0x00000002ff037819 */ /* 0x000fe20000011612 */
[----:B------:R-:W-:Y:S01]  /*1eb0*/  ULDC UR8, c[0x0][0x284] ;  /* 0x0000a10000087ab9 */ /* 0x000fe20000000800 */
[----:B01----:R-:W-:Y:S01]  /*1ec0*/  LOP3.LUT R4, R18, 0x60, RZ, 0xc0, !PT ;  /* 0x0000006012047812 */ /* 0x003fe200078ec0ff */
[----:B------:R-:W-:Y:S01]  /*1ed0*/  USHF.R.U32.HI UR4, URZ, 0x3, UR39 ;  /* 0x000000033f047899 */ /* 0x000fe20008011627 */
[----:B------:R-:W-:Y:S01]  /*1ee0*/  LOP3.LUT R0, R0, 0x1, RZ, 0xc0, !PT ;  /* 0x0000000100007812 */ /* 0x000fe200078ec0ff */
[----:B------:R-:W-:Y:S01]  /*1ef0*/  UISETP.GT.U32.AND UP1, UPT, UR39, 0x7, UPT ;  /* 0x000000072700788c */ /* 0x000fe2000bf24070 */
[----:B------:R-:W-:Y:S01]  /*1f00*/  LOP3.LUT R3, R3, 0x7, RZ, 0xc0, !PT ;  /* 0x0000000703037812 */ /* 0x000fe200078ec0ff */
[----:B------:R-:W-:Y:S01]  /*1f10*/  ULOP3.LUT UR4, UR4, 0x1, URZ, 0xc0, !UPT ;  /* 0x0000000104047892 */ /* 0x000fe2000f8ec03f */
[----:B------:R-:W-:Y:S01]  /*1f20*/  SHF.R.U32.HI R4, RZ, 0x1, R4 ;  /* 0x00000001ff047819 */ /* 0x000fe20000011604 */
[----:B------:R-:W-:Y:S01]  /*1f30*/  IMAD.SHL.U32 R8, R0, 0x40, RZ ;  /* 0x0000004000087824 */ /* 0x000fe200078e00ff */
[----:B------:R-:W-:Y:S01]  /*1f40*/  SHF.R.S32.HI R44, RZ, 0x1f, R47 ;  /* 0x0000001fff2c7819 */ /* 0x000fe2000001142f */
[----:B------:R-:W-:Y:S01]  /*1f50*/  UISETP.NE.U32.AND UP0, UPT, UR4, 0x1, UPT ;  /* 0x000000010400788c */ /* 0x000fe2000bf05070 */
[-CC-:B------:R-:W-:Y:S01]  /*1f60*/  IADD3 R5, RZ, -R4.reuse, -R3.reuse ;  /* 0x80000004ff057210 */ /* 0x180fe20007ffe803 */
[----:B------:R-:W-:Y:S01]  /*1f70*/  ULDC.64 UR6, c[0x0][0x5d0] ;  /* 0x0001740000067ab9 */ /* 0x000fe20000000a00 */
[----:B------:R-:W-:Y:S01]  /*1f80*/  LOP3.LUT R3, R8, 0x40, R3, 0xe2, !PT ;  /* 0x0000004008037812 */ /* 0x000fe200078ee203 */
[----:B------:R-:W-:Y:S01]  /*1f90*/  IMAD.SHL.U32 R8, R18, 0x2, RZ ;  /* 0x0000000212087824 */ /* 0x000fe200078e00ff */
[----:B------:R-:W-:Y:S01]  /*1fa0*/  UISETP.LT.U32.AND UP1, UPT, UR40, 0x8, UP1 ;  /* 0x000000082800788c */ /* 0x000fe20008f21070 */
[----:B------:R-:W-:Y:S01]  /*1fb0*/  IMAD R5, R0, -0x40, R5 ;  /* 0xffffffc000057824 */ /* 0x000fe200078e0205 */
[----:B------:R-:W-:Y:S01]  /*1fc0*/  LOP3.LUT R0, R18, 0x3, RZ, 0xc0, !PT ;  /* 0x0000000312007812 */ /* 0x000fe200078ec0ff */
[----:B------:R-:W-:Y:S01]  /*1fd0*/  UISETP.GT.U32.AND UP0, UPT, UR40, 0x7, !UP0 ;  /* 0x000000072800788c */ /* 0x000fe2000c704070 */
[----:B------:R-:W-:Y:S01]  /*1fe0*/  LOP3.LUT R4, R3, R4, RZ, 0xfc, !PT ;  /* 0x0000000403047212 */ /* 0x000fe200078efcff */
[----:B------:R-:W-:Y:S01]  /*1ff0*/  IMAD.SHL.U32 R3, R42, 0x10, RZ ;  /* 0x000000102a037824 */ /* 0x000fe200078e00ff */
[----:B------:R-:W-:Y:S01]  /*2000*/  USEL UR5, URZ, 0x1, !UP1 ;  /* 0x000000013f057887 */ /* 0x000fe2000c800000 */
[----:B---3--:R-:W-:Y:S01]  /*2010*/  IMAD R10, R0, -0x2, R6 ;  /* 0xfffffffe000a7824 */ /* 0x008fe200078e0206 */
[----:B------:R-:W-:Y:S01]  /*2020*/  USEL UR4, URZ, 0x1, !UP0 ;  /* 0x000000013f047887 */ /* 0x000fe2000c000000 */
[----:B------:R-:W-:Y:S01]  /*2030*/  IMAD R0, R41, 0xc0, RZ ;  /* 0x000000c029007824 */ /* 0x000fe200078e02ff */
[C---:B------:R-:W-:Y:S01]  /*2040*/  ISETP.GE.AND P0, PT, R3.reuse, R6, PT ;  /* 0x000000060300720c */ /* 0x040fe20003f06270 */
[----:B------:R-:W-:Y:S01]  /*2050*/  IMAD R6, R44, UR6, RZ ;  /* 0x000000062c067c24 */ /* 0x000fe2000f8e02ff */
[----:B------:R-:W-:Y:S01]  /*2060*/  LOP3.LUT R8, R3, 0x6, R8, 0xf8, !PT ;  /* 0x0000000603087812 */ /* 0x000fe200078ef808 */
[----:B------:R-:W-:Y:S01]  /*2070*/  ULOP3.LUT UR39, UR39, 0x7, URZ, 0xc0, !UPT ;  /* 0x0000000727277892 */ /* 0x000fe2000f8ec03f */
[C---:B------:R-:W-:Y:S01]  /*2080*/  ISETP.GE.OR P0, PT, R0.reuse, UR8, P0 ;  /* 0x0000000800007c0c */ /* 0x040fe20008706670 */
[----:B------:R-:W-:Y:S01]  /*2090*/  IMAD R11, R47, UR7, R6 ;  /* 0x000000072f0b7c24 */ /* 0x000fe2000f8e0206 */
[----:B------:R-:W-:Y:S01]  /*20a0*/  SHF.R.S32.HI R9, RZ, 0x1f, R8 ;  /* 0x0000001fff097819 */ /* 0x000fe20000011408 */
[----:B------:R-:W-:Y:S01]  /*20b0*/  ULOP3.LUT UR38, UR4, UR38, UR5, 0x96, !UPT ;  /* 0x0000002604267292 */ /* 0x000fe2000f8e9605 */
[----:B------:R-:W-:Y:S01]  /*20c0*/  IADD3 R51, -R0, UR8, R5 ;  /* 0x0000000800337c10 */ /* 0x000fe2000fffe105 */
[----:B------:R-:W-:-:S02]  /*20d0*/  IMAD.MOV.U32 R5, RZ, RZ, RZ ;  /* 0x000000ffff057224 */ /* 0x000fc400078e00ff */
[----:B------:R-:W-:-:S04]  /*20e0*/  IMAD.WIDE.U32 R6, R47, UR6, R8 ;  /* 0x000000062f067c25 */ /* 0x000fc8000f8e0008 */
[----:B------:R-:W-:-:S04]  /*20f0*/  IMAD.WIDE R12, R41, 0xc0, R4 ;  /* 0x000000c0290c7825 */ /* 0x000fc800078e0204 */
[----:B------:R-:W-:Y:S02]  /*2100*/  IMAD.IADD R7, R7, 0x1, R11 ;  /* 0x0000000107077824 */ /* 0x000fe400078e020b */
[----:B------:R-:W-:Y:S02]  /*2110*/  IMAD.IADD R56, R10, 0x1, -R3 ;  /* 0x000000010a387824 */ /* 0x000fe400078e0a03 */
[----:B------:R-:W-:Y:S01]  /*2120*/  IMAD.MOV.U32 R41, RZ, RZ, -0x1 ;  /* 0xffffffffff297424 */ /* 0x000fe200078e00ff */
[----:B------:R-:W-:Y:S06]  /*2130*/  @P0 BRA `(.L_x_29) ;  /* 0x0000000c00fc0947 */ /* 0x000fec0003800000 */
[----:B------:R-:W0:Y:S01]  /*2140*/  LDC.64 R42, c[0x0][0x5c8] ;  /* 0x00017200ff2a7b82 */ /* 0x000e220000000a00 */
[----:B------:R-:W-:Y:S01]  /*2150*/  ULDC.64 UR4, c[0x0][0x5c0] ;  /* 0x0001700000047ab9 */ /* 0x000fe20000000a00 */
[----:B------:R-:W-:Y:S01]  /*2160*/  BSSY B0, `(.L_x_29) ;  /* 0x00000fc000007945 */ /* 0x000fe20003800000 */
[-C--:B0-----:R-:W-:Y:S02]  /*2170*/  IMAD R0, R13, R42.reuse, RZ ;  /* 0x0000002a0d007224 */ /* 0x081fe400078e02ff */
[----:B------:R-:W-:-:S04]  /*2180*/  IMAD.WIDE.U32 R6, R12, R42, R6 ;  /* 0x0000002a0c067225 */ /* 0x000fc800078e0006 */
[----:B------:R-:W-:Y:S01]  /*2190*/  IMAD R3, R12, R43, R0 ;  /* 0x0000002b0c037224 */ /* 0x000fe200078e0200 */
[----:B------:R-:W-:Y:S01]  /*21a0*/  IADD3 R14, P0, R6, UR4, RZ ;  /* 0x00000004060e7c10 */ /* 0x000fe2000ff1e0ff */
[C---:B------:R-:W-:Y:S02]  /*21b0*/  IMAD.SHL.U32 R5, R42.reuse, 0x8, RZ ;  /* 0x000000082a057824 */ /* 0x040fe400078e00ff */
[----:B------:R-:W-:Y:S01]  /*21c0*/  IMAD.IADD R6, R7, 0x1, R3 ;  /* 0x0000000107067824 */ /* 0x000fe200078e0203 */
[----:B------:R-:W-:Y:S01]  /*21d0*/  SHF.L.U64.HI R3, R42, 0x3, R43 ;  /* 0x000000032a037819 */ /* 0x000fe2000001022b */
[----:B------:R-:W-:Y:S01]  /*21e0*/  IMAD R43, R43, 0x78, RZ ;  /* 0x000000782b2b7824 */ /* 0x000fe200078e02ff */
[----:B------:R-:W-:Y:S02]  /*21f0*/  IADD3 R20, P1, R5, R14, RZ ;  /* 0x0000000e05147210 */ /* 0x000fe40007f3e0ff */
[----:B------:R-:W-:Y:S02]  /*2200*/  IADD3.X R15, R6, UR5, RZ, P0, !PT ;  /* 0x00000005060f7c10 */ /* 0x000fe400087fe4ff */
[----:B-----5:R-:W-:-:S03]  /*2210*/  ISETP.NE.AND P0, PT, R23, RZ, PT ;  /* 0x000000ff1700720c */ /* 0x020fc60003f05270 */
[----:B------:R-:W-:Y:S02]  /*2220*/  IMAD.X R21, R3, 0x1, R15, P1 ;  /* 0x0000000103157824 */ /* 0x000fe400008e060f */
[----:B------:R-:W-:-:S04]  /*2230*/  IMAD.WIDE.U32 R6, R42, 0x78, R20 ;  /* 0x000000782a067825 */ /* 0x000fc800078e0014 */
[----:B------:R-:W-:Y:S01]  /*2240*/  IMAD.IADD R43, R7, 0x1, R43 ;  /* 0x00000001072b7824 */ /* 0x000fe200078e022b */
[----:B------:R-:W-:Y:S01]  /*2250*/  IADD3 R4, P1, R5, R6, RZ ;  /* 0x0000000605047210 */ /* 0x000fe20007f3e0ff */
[----:B------:R-:W-:-:S04]  /*2260*/  IMAD.MOV.U32 R42, RZ, RZ, R6 ;  /* 0x000000ffff2a7224 */ /* 0x000fc800078e0006 */
[----:B------:R-:W-:Y:S01]  /*2270*/  IMAD.X R5, R3, 0x1, R43, P1 ;  /* 0x0000000103057824 */ /* 0x000fe200008e062b */
[----:B------:R-:W-:Y:S07]  /*2280*/  @!P0 BRA `(.L_x_30) ;  /* 0x0000000800d48947 */ /* 0x000fee0003800000 */
[----:B------:R-:W0:Y:S01]  /*2290*/  LDC.64 R52, c[0x0][0x5b0] ;  /* 0x00016c00ff347b82 */ /* 0x000e220000000a00 */
[----:B------:R-:W-:Y:S01]  /*22a0*/  ULDC.64 UR4, c[0x0][0x5b8] ;  /* 0x00016e0000047ab9 */ /* 0x000fe20000000a00 */
[----:B------:R-:W-:Y:S01]  /*22b0*/  ISETP.GE.AND P0, PT, R51, 0x1, PT ;  /* 0x000000013300780c */ /* 0x000fe20003f06270 */
[----:B------:R-:W-:Y:S01]  /*22c0*/  IMAD R0, R44, UR4, RZ ;  /* 0x000000042c007c24 */ /* 0x000fe2000f8e02ff */
[----:B------:R-:W-:Y:S01]  /*22d0*/  BSSY B1, `(.L_x_31) ;  /* 0x0000010000017945 */ /* 0x000fe20003800000 */
[C---:B------:R-:W-:Y:S01]  /*22e0*/  IMAD.WIDE.U32 R44, R47.reuse, UR4, R8 ;  /* 0x000000042f2c7c25 */ /* 0x040fe2000f8e0008 */
[----:B------:R-:W-:Y:S02]  /*22f0*/  ISETP.LT.OR P2, PT, R56, 0x1, !P0 ;  /* 0x000000013800780c */ /* 0x000fe40004741670 */
[----:B------:R-:W1:Y:S01]  /*2300*/  LDC.64 R54, c[0x0][0x5a8] ;  /* 0x00016a00ff367b82 */ /* 0x000e620000000a00 */
[----:B------:R-:W-:Y:S02]  /*2310*/  IMAD R9, R47, UR5, R0 ;  /* 0x000000052f097c24 */ /* 0x000fe4000f8e0200 */
[----:B------:R-:W-:-:S02]  /*2320*/  IMAD.MOV.U32 R8, RZ, RZ, R44 ;  /* 0x000000ffff087224 */ /* 0x000fc400078e002c */
[----:B------:R-:W-:Y:S02]  /*2330*/  IMAD.IADD R9, R45, 0x1, R9 ;  /* 0x000000012d097824 */ /* 0x000fe400078e0209 */
[-C--:B0-----:R-:W-:Y:S01]  /*2340*/  IMAD R0, R13, R52.reuse, RZ ;  /* 0x000000340d007224 */ /* 0x081fe200078e02ff */
[----:B------:R-:W-:Y:S01]  /*2350*/  SHF.L.U64.HI R11, R52, 0x3, R53 ;  /* 0x00000003340b7819 */ /* 0x000fe20000010235 */
[----:B------:R-:W-:-:S04]  /*2360*/  IMAD.WIDE.U32 R6, R12, R52, R8 ;  /* 0x000000340c067225 */ /* 0x000fc800078e0008 */
[----:B------:R-:W-:Y:S01]  /*2370*/  IMAD R3, R12, R53, R0 ;  /* 0x000000350c037224 */ /* 0x000fe200078e0200 */
[----:B-1----:R-:W-:Y:S01]  /*2380*/  IADD3 R46, P1, R6, R54, RZ ;  /* 0x00000036062e7210 */ /* 0x002fe20007f3e0ff */
[----:B------:R-:W-:-:S03]  /*2390*/  IMAD.SHL.U32 R10, R52, 0x8, RZ ;  /* 0x00000008340a7824 */ /* 0x000fc600078e00ff */
[----:B------:R-:W-:Y:S01]  /*23a0*/  IADD3.X R47, R55, R7, R3, P1, !PT ;  /* 0x00000007372f7210 */ /* 0x000fe20000ffe403 */
[----:B------:R-:W-:Y:S08]  /*23b0*/  @P2 BRA `(.L_x_32) ;  /* 0x0000000000042947 */ /* 0x000ff00003800000 */
[----:B------:R0:W5:Y:S02]  /*23c0*/  LDG.E.U8 R40, desc[UR36][R46.64] ;  /* 0x000000242e287981 */ /* 0x000164000c1e1100 */
.L_x_32:
[----:B------:R-:W-:Y:S05]  /*23d0*/  BSYNC B1 ;  /* 0x0000000000017941 */ /* 0x000fea0003800000 */
.L_x_31:
[----:B-----5:R-:W-:Y:S01]  /*23e0*/  LOP3.LUT R0, R40, 0xffff, RZ, 0xc0, !PT ;  /* 0x0000ffff28007812 */ /* 0x020fe200078ec0ff */
[----:B------:R-:W-:Y:S01]  /*23f0*/  IMAD.WIDE.U32 R6, R12, R52, R10 ;  /* 0x000000340c067225 */ /* 0x000fe200078e000a */
[----:B------:R-:W-:Y:S01]  /*2400*/  ISETP.LT.OR P3, PT, R56, 0x2, !P0 ;  /* 0x000000023800780c */ /* 0x000fe20004761670 */
[----:B------:R-:W-:Y:S01]  /*2410*/  BSSY B1, `(.L_x_33) ;  /* 0x000000e000017945 */ /* 0x000fe20003800000 */
[----:B------:R-:W-:Y:S01]  /*2420*/  PRMT R0, R0, 0x8880, RZ ;  /* 0x0000888000007816 */ /* 0x000fe200000000ff */
[----:B------:R-:W-:Y:S01]  /*2430*/  IMAD.IADD R7, R3, 0x1, R7 ;  /* 0x0000000103077824 */ /* 0x000fe200078e0207 */
[----:B------:R-:W-:Y:S02]  /*2440*/  IADD3 R48, P4, P5, R44, R54, R6 ;  /* 0x000000362c307210 */ /* 0x000fe40007d9e006 */
[----:B------:R-:W-:Y:S01]  /*2450*/  ISETP.GE.AND P1, PT, R51, 0x9, PT ;  /* 0x000000093300780c */ /* 0x000fe20003f26270 */
[----:B------:R-:W-:Y:S01]  /*2460*/  IMAD R3, R0, R23, RZ ;  /* 0x0000001700037224 */ /* 0x000fe200078e02ff */
[----:B------:R-:W-:-:S02]  /*2470*/  IADD3.X R49, R9, R55, R7, P4, P5 ;  /* 0x0000003709317210 */ /* 0x000fc400027ea407 */
[----:B------:R-:W-:Y:S01]  /*2480*/  ISETP.LT.OR P4, PT, R56, 0x1, !P1 ;  /* 0x000000013800780c */ /* 0x000fe20004f81670 */
[----:B------:R-:W-:-:S05]  /*2490*/  @!P2 IMAD R7, R32, R22, R3 ;  /* 0x000000162007a224 */ /* 0x000fca00078e0203 */
[----:B------:R1:W-:Y:S01]  /*24a0*/  @!P2 STG.E.U8 desc[UR36][R14.64], R7 ;  /* 0x000000070e00a986 */ /* 0x0003e2000c101124 */
[----:B------:R-:W-:Y:S06]  /*24b0*/  @P3 BRA `(.L_x_34) ;  /* 0x00000000000c3947 */ /* 0x000fec0003800000 */
[----:B------:R-:W2:Y:S02]  /*24c0*/  LDG.E.U8 R40, desc[UR36][R46.64+0x1] ;  /* 0x000001242e287981 */ /* 0x000ea4000c1e1100 */
[----:B--2---:R-:W-:-:S05]  /*24d0*/  PRMT R0, R40, 0x8880, RZ ;  /* 0x0000888028007816 */ /* 0x004fca00000000ff */
[----:B------:R-:W-:-:S07]  /*24e0*/  IMAD R3, R0, R23, RZ ;  /* 0x0000001700037224 */ /* 0x000fce00078e02ff */
.L_x_34:
[----:B------:R-:W-:Y:S05]  /*24f0*/  BSYNC B1 ;  /* 0x0000000000017941 */ /* 0x000fea0003800000 */
.L_x_33:
[----:B------:R-:W-:Y:S01]  /*2500*/  @!P3 IMAD R33, R33, R22, R3 ;  /* 0x000000162121b224 */ /* 0x000fe200078e0203 */
[----:B------:R-:W-:Y:S04]  /*2510*/  BSSY B1, `(.L_x_35) ;  /* 0x0000006000017945 */ /* 0x000fe80003800000 */
[----:B------:R2:W-:Y:S01]  /*2520*/  @!P3 STG.E.U8 desc[UR36][R14.64+0x1], R33 ;  /* 0x000001210e00b986 */ /* 0x0005e2000c101124 */
[----:B------:R-:W-:Y:S05]  /*2530*/  @P4 BRA `(.L_x_36) ;  /* 0x00000000000c4947 */ /* 0x000fea0003800000 */
[----:B------:R-:W3:Y:S02]  /*2540*/  LDG.E.U8 R40, desc[UR36][R48.64] ;  /* 0x0000002430287981 */ /* 0x000ee4000c1e1100 */
[----:B---3--:R-:W-:-:S05]  /*2550*/  PRMT R0, R40, 0x8880, RZ ;  /* 0x0000888028007816 */ /* 0x008fca00000000ff */
[----:B------:R-:W-:-:S07]  /*2560*/  IMAD R3, R0, R23, RZ ;  /* 0x0000001700037224 */ /* 0x000fce00078e02ff */
.L_x_36:
[----:B------:R-:W-:Y:S05]  /*2570*/  BSYNC B1 ;  /* 0x0000000000017941 */ /* 0x000fea0003800000 */
.L_x_35:
[----:B------:R-:W-:Y:S01]  /*2580*/  ISETP.LT.OR P3, PT, R56, 0x2, !P1 ;  /* 0x000000023800780c */ /* 0x000fe20004f61670 */
[----:B-1----:R-:W-:Y:S01]  /*2590*/  @!P4 IMAD R7, R34, R22, R3 ;  /* 0x000000162207c224 */ /* 0x002fe200078e0203 */
[----:B------:R-:W-:Y:S01]  /*25a0*/  BSSY B1, `(.L_x_37) ;  /* 0x000000b000017945 */ /* 0x000fe20003800000 */
[----:B------:R-:W-:Y:S02]  /*25b0*/  ISETP.LT.OR P5, PT, R56, 0x9, !P1 ;  /* 0x000000093800780c */ /* 0x000fe40004fa1670 */
[----:B--2---:R-:W-:Y:S01]  /*25c0*/  IADD3 R33, P2, R12, 0x80, RZ ;  /* 0x000000800c217810 */ /* 0x004fe20007f5e0ff */
[----:B------:R1:W-:Y:S01]  /*25d0*/  @!P4 STG.E.U8 desc[UR36][R20.64], R7 ;  /* 0x000000071400c986 */ /* 0x0003e2000c101124 */
[C---:B------:R-:W-:Y:S02]  /*25e0*/  ISETP.LT.OR P4, PT, R56.reuse, 0x9, !P0 ;  /* 0x000000093800780c */ /* 0x040fe40004781670 */
[C---:B------:R-:W-:Y:S02]  /*25f0*/  ISETP.LT.OR P0, PT, R56.reuse, 0xa, !P0 ;  /* 0x0000000a3800780c */ /* 0x040fe40004701670 */
[----:B------:R-:W-:-:S02]  /*2600*/  ISETP.LT.OR P1, PT, R56, 0xa, !P1 ;  /* 0x0000000a3800780c */ /* 0x000fc40004f21670 */
[----:B------:R-:W-:Y:S11]  /*2610*/  @P3 BRA `(.L_x_38) ;  /* 0x00000000000c3947 */ /* 0x000ff60003800000 */
[----:B------:R-:W2:Y:S02]  /*2620*/  LDG.E.U8 R40, desc[UR36][R48.64+0x1] ;  /* 0x0000012430287981 */ /* 0x000ea4000c1e1100 */
[----:B--2---:R-:W-:-:S05]  /*2630*/  PRMT R0, R40, 0x8880, RZ ;  /* 0x0000888028007816 */ /* 0x004fca00000000ff */
[----:B------:R-:W-:-:S07]  /*2640*/  IMAD R3, R0, R23, RZ ;  /* 0x0000001700037224 */ /* 0x000fce00078e02ff */
.L_x_38:
[----:B------:R-:W-:Y:S05]  /*2650*/  BSYNC B1 ;  /* 0x0000000000017941 */ /* 0x000fea0003800000 */
.L_x_37:
[----:B------:R-:W-:Y:S01]  /*2660*/  @!P3 IMAD R35, R35, R22, R3 ;  /* 0x000000162323b224 */ /* 0x000fe200078e0203 */
[----:B------:R-:W-:Y:S04]  /*2670*/  BSSY B1, `(.L_x_39) ;  /* 0x0000006000017945 */ /* 0x000fe80003800000 */
[----:B------:R2:W-:Y:S01]  /*2680*/  @!P3 STG.E.U8 desc[UR36][R20.64+0x1], R35 ;  /* 0x000001231400b986 */ /* 0x0005e2000c101124 */
[----:B------:R-:W-:Y:S05]  /*2690*/  @P4 BRA `(.L_x_40) ;  /* 0x00000000000c4947 */ /* 0x000fea0003800000 */
[----:B------:R-:W3:Y:S02]  /*26a0*/  LDG.E.U8 R40, desc[UR36][R46.64+0x8] ;  /* 0x000008242e287981 */ /* 0x000ee4000c1e1100 */
[----:B---3--:R-:W-:-:S05]  /*26b0*/  PRMT R0, R40, 0x8880, RZ ;  /* 0x0000888028007816 */ /* 0x008fca00000000ff */
[----:B------:R-:W-:-:S07]  /*26c0*/  IMAD R3, R0, R23, RZ ;  /* 0x0000001700037224 */ /* 0x000fce00078e02ff */
.L_x_40:
[----:B------:R-:W-:Y:S05]  /*26d0*/  BSYNC B1 ;  /* 0x0000000000017941 */ /* 0x000fea0003800000 */
.L_x_39:
[----:B-1----:R-:W-:Y:S01]  /*26e0*/  @!P4 IMAD R7, R36, R22, R3 ;  /* 0x000000162407c224 */ /* 0x002fe200078e0203 */
[----:B------:R-:W-:Y:S01]  /*26f0*/  BSSY B1, `(.L_x_41) ;  /* 0x0000007000017945 */ /* 0x000fe20003800000 */
[----:B------:R-:W-:-:S03]  /*2700*/  IMAD.X R13, RZ, RZ, R13, P2 ;  /* 0x000000ffff0d7224 */ /* 0x000fc600010e060d */
[----:B------:R1:W-:Y:S01]  /*2710*/  @!P4 STG.E.U8 desc[UR36][R14.64+0x8], R7 ;  /* 0x000008070e00c986 */ /* 0x0003e2000c101124 */
[----:B------:R-:W-:Y:S05]  /*2720*/  @P0 BRA `(.L_x_42) ;  /* 0x00000000000c0947 */ /* 0x000fea0003800000 */
[----:B------:R-:W3:Y:S02]  /*2730*/  LDG.E.U8 R40, desc[UR36][R46.64+0x9] ;  /* 0x000009242e287981 */ /* 0x000ee4000c1e1100 */
[----:B---3--:R-:W-:-:S05]  /*2740*/  PRMT R0, R40, 0x8880, RZ ;  /* 0x0000888028007816 */ /* 0x008fca00000000ff */
[----:B------:R-:W-:-:S07]  /*2750*/  IMAD R3, R0, R23, RZ ;  /* 0x0000001700037224 */ /* 0x000fce00078e02ff */
.L_x_42:
[----:B------:R-:W-:Y:S05]  /*2760*/  BSYNC B1 ;  /* 0x0000000000017941 */ /* 0x000fea0003800000 */
.L_x_41:
[----:B------:R-:W-:Y:S01]  /*2770*/  @!P0 IMAD R37, R37, R22, R3 ;  /* 0x0000001625258224 */ /* 0x000fe200078e0203 */
[----:B------:R-:W-:Y:S01]  /*2780*/  BSSY B1, `(.L_x_43) ;  /* 0x0000007000017945 */ /* 0x000fe20003800000 */
[----:B------:R-:W-:-:S03]  /*2790*/  IMAD R6, R13, R52, RZ ;  /* 0x000000340d067224 */ /* 0x000fc600078e02ff */
[----:B------:R3:W-:Y:S01]  /*27a0*/  @!P0 STG.E.U8 desc[UR36][R14.64+0x9], R37 ;  /* 0x000009250e008986 */ /* 0x0007e2000c101124 */
[----:B------:R-:W-:Y:S05]  /*27b0*/  @P5 BRA `(.L_x_44) ;  /* 0x00000000000c5947 */ /* 0x000fea0003800000 */
[----:B------:R-:W4:Y:S02]  /*27c0*/  LDG.E.U8 R40, desc[UR36][R48.64+0x8] ;  /* 0x0000082430287981 */ /* 0x000f24000c1e1100 */
[----:B----4-:R-:W-:-:S05]  /*27d0*/  PRMT R0, R40, 0x8880, RZ ;  /* 0x0000888028007816 */ /* 0x010fca00000000ff */
[----:B------:R-:W-:-:S07]  /*27e0*/  IMAD R3, R0, R23, RZ ;  /* 0x0000001700037224 */ /* 0x000fce00078e02ff */
.L_x_44:
[----:B------:R-:W-:Y:S05]  /*27f0*/  BSYNC B1 ;  /* 0x0000000000017941 */ /* 0x000fea0003800000 */
.L_x_43:
[----:B------:R-:W-:Y:S01]  /*2800*/  @!P5 IMAD R13, R38, R22, R3 ;  /* 0x00000016260dd224 */ /* 0x000fe200078e0203 */
[----:B------:R-:W-:Y:S01]  /*2810*/  BSSY B1, `(.L_x_45) ;  /* 0x0000009000017945 */ /* 0x000fe20003800000 */
[C---:B-1-3--:R-:W-:Y:S02]  /*2820*/  IMAD R15, R33.reuse, R53, R6 ;  /* 0x00000035210f7224 */ /* 0x04afe400078e0206 */
[CC--:B------:R-:W-:Y:S01]  /*2830*/  IMAD.WIDE.U32 R10, R33.reuse, R52.reuse, R10 ;  /* 0x00000034210a7225 */ /* 0x0c0fe200078e000a */
[----:B------:R1:W-:Y:S03]  /*2840*/  @!P5 STG.E.U8 desc[UR36][R20.64+0x8], R13 ;  /* 0x0000080d1400d986 */ /* 0x0003e6000c101124 */
[----:B------:R-:W-:Y:S01]  /*2850*/  IMAD.WIDE.U32 R6, R33, R52, R8 ;  /* 0x0000003421067225 */ /* 0x000fe200078e0008 */
[----:B------:R-:W-:Y:S06]  /*2860*/  @P1 BRA `(.L_x_46) ;  /* 0x00000000000c1947 */ /* 0x000fec0003800000 */
[----:B------:R-:W3:Y:S02]  /*2870*/  LDG.E.U8 R40, desc[UR36][R48.64+0x9] ;  /* 0x0000092430287981 */ /* 0x000ee4000c1e1100 */
[----:B---3--:R-:W-:-:S05]  /*2880*/  PRMT R0, R40, 0x8880, RZ ;  /* 0x0000888028007816 */ /* 0x008fca00000000ff */
[----:B------:R-:W-:-:S07]  /*2890*/  IMAD R3, R0, R23, RZ ;  /* 0x0000001700037224 */ /* 0x000fce00078e02ff */
.L_x_46:
[----:B------:R-:W-:Y:S05]  /*28a0*/  BSYNC B1 ;  /* 0x0000000000017941 */ /* 0x000fea0003800000 */
.L_x_45:
[----:B------:R-:W-:Y:S01]  /*28b0*/  @!P1 IMAD R39, R39, R22, R3 ;  /* 0x0000001627279224 */ /* 0x000fe200078e0203 */
[----:B------:R-:W-:Y:S01]  /*28c0*/  ISETP.GE.AND P2, PT, R51, 0x81, PT ;  /* 0x000000813300780c */ /* 0x000fe20003f46270 */
[----:B------:R-:W-:Y:S01]  /*28d0*/  BSSY B1, `(.L_x_47) ;  /* 0x000000c000017945 */ /* 0x000fe20003800000 */
[----:B------:R-:W-:Y:S02]  /*28e0*/  IADD3 R6, P5, R6, R54, RZ ;  /* 0x0000003606067210 */ /* 0x000fe40007fbe0ff */
[----:B------:R3:W-:Y:S01]  /*28f0*/  @!P1 STG.E.U8 desc[UR36][R20.64+0x9], R39 ;  /* 0x0000092714009986 */ /* 0x0007e2000c101124 */
[----:B------:R-:W-:Y:S02]  /*2900*/  ISETP.LT.OR P1, PT, R56, 0x1, !P2 ;  /* 0x000000013800780c */ /* 0x000fe40005721670 */
[----:B------:R-:W-:Y:S02]  /*2910*/  IADD3.X R7, R55, R7, R15, P5, !PT ;  /* 0x0000000737077210 */ /* 0x000fe40002ffe40f */
[----:B------:R-:W-:-:S02]  /*2920*/  ISETP.GE.AND P0, PT, R51, 0x89, PT ;  /* 0x000000893300780c */ /* 0x000fc40003f06270 */
[----:B------:R-:W-:Y:S02]  /*2930*/  IADD3 R44, P4, P3, R44, R54, R10 ;  /* 0x000000362c2c7210 */ /* 0x000fe40007b9e00a */
[----:B------:R-:W-:-:S05]  /*2940*/  ISETP.LT.OR P5, PT, R56, 0x2, !P2 ;  /* 0x000000023800780c */ /* 0x000fca00057a1670 */
[----:B---3--:R-:W-:Y:S08]  /*2950*/  @P1 BRA `(.L_x_48) ;  /* 0x00000000000c1947 */ /* 0x008ff00003800000 */
[----:B------:R-:W3:Y:S02]  /*2960*/  LDG.E.U8 R40, desc[UR36][R6.64] ;  /* 0x0000002406287981 */ /* 0x000ee4000c1e1100 */
[----:B---3--:R-:W-:-:S05]  /*2970*/  PRMT R0, R40, 0x8880, RZ ;  /* 0x0000888028007816 */ /* 0x008fca00000000ff */
[----:B------:R-:W-:-:S07]  /*2980*/  IMAD R3, R0, R23, RZ ;  /* 0x0000001700037224 */ /* 0x000fce00078e02ff */
.L_x_48:
[----:B------:R-:W-:Y:S05]  /*2990*/  BSYNC B1 ;  /* 0x0000000000017941 */ /* 0x000fea0003800000 */
.L_x_47:
[----:B-1----:R-:W-:Y:S01]  /*29a0*/  @!P1 IMAD R13, R24, R22, R3 ;  /* 0x00000016180d9224 */ /* 0x002fe200078e0203 */
[----:B------:R-:W-:Y:S01]  /*29b0*/  BSSY B1, `(.L_x_49) ;  /* 0x0000007000017945 */ /* 0x000fe20003800000 */
[----:B------:R-:W-:-:S03]  /*29c0*/  IMAD.IADD R10, R15, 0x1, R11 ;  /* 0x000000010f0a7824 */ /* 0x000fc600078e020b */
[----:B------:R1:W-:Y:S01]  /*29d0*/  @!P1 STG.E.U8 desc[UR36][R42.64], R13 ;  /* 0x0000000d2a009986 */ /* 0x0003e2000c101124 */
[----:B------:R-:W-:Y:S05]  /*29e0*/  @P5 BRA `(.L_x_50) ;  /* 0x00000000000c5947 */ /* 0x000fea0003800000 */
[----:B------:R-:W3:Y:S02]  /*29f0*/  LDG.E.U8 R40, desc[UR36][R6.64+0x1] ;  /* 0x0000012406287981 */ /* 0x000ee4000c1e1100 */
[----:B---3--:R-:W-:-:S05]  /*2a00*/  PRMT R0, R40, 0x8880, RZ ;  /* 0x0000888028007816 */ /* 0x008fca00000000ff */
[----:B------:R-:W-:-:S07]  /*2a10*/  IMAD R3, R0, R23, RZ ;  /* 0x0000001700037224 */ /* 0x000fce00078e02ff */
.L_x_50:
[----:B------:R-:W-:Y:S05]  /*2a20*/  BSYNC B1 ;  /* 0x0000000000017941 */ /* 0x000fea0003800000 */
.L_x_49:
[C---:B------:R-:W-:Y:S01]  /*2a30*/  ISETP.LT.OR P1, PT, R56.reuse, 0x1, !P0 ;  /* 0x000000013800780c */ /* 0x040fe20004721670 */
[----:B------:R-:W-:Y:S01]  /*2a40*/  @!P5 IMAD R25, R25, R22, R3 ;  /* 0x000000161919d224 */ /* 0x000fe200078e0203 */
[----:B------:R-:W-:Y:S01]  /*2a50*/  BSSY B1, `(.L_x_51) ;  /* 0x000000b000017945 */ /* 0x000fe20003800000 */
[----:B------:R-:W-:Y:S02]  /*2a60*/  IADD3.X R45, R9, R55, R10, P4, P3 ;  /* 0x00000037092d7210 */ /* 0x000fe400027e640a */
[C---:B------:R-:W-:Y:S01]  /*2a70*/  ISETP.LT.OR P3, PT, R56.reuse, 0x9, !P2 ;  /* 0x000000093800780c */ /* 0x040fe20005761670 */
[----:B------:R3:W-:Y:S01]  /*2a80*/  @!P5 STG.E.U8 desc[UR36][R42.64+0x1], R25 ;  /* 0x000001192a00d986 */ /* 0x0007e2000c101124 */
[C---:B------:R-:W-:Y:S02]  /*2a90*/  ISETP.LT.OR P4, PT, R56.reuse, 0x2, !P0 ;  /* 0x000000023800780c */ /* 0x040fe40004781670 */
[C---:B------:R-:W-:Y:S02]  /*2aa0*/  ISETP.LT.OR P2, PT, R56.reuse, 0xa, !P2 ;  /* 0x0000000a3800780c */ /* 0x040fe40005741670 */
[----:B------:R-:W-:-:S02]  /*2ab0*/  ISETP.LT.OR P5, PT, R56, 0x9, !P0 ;  /* 0x000000093800780c */ /* 0x000fc400047a1670 */
[----:B------:R-:W-:Y:S11]  /*2ac0*/  @P1 BRA `(.L_x_52) ;  /* 0x00000000000c1947 */ /* 0x000ff60003800000 */
[----:B------:R-:W4:Y:S02]  /*2ad0*/  LDG.E.U8 R40, desc[UR36][R44.64] ;  /* 0x000000242c287981 */ /* 0x000f24000c1e1100 */
[----:B----4-:R-:W-:-:S05]  /*2ae0*/  PRMT R0, R40, 0x8880, RZ ;  /* 0x0000888028007816 */ /* 0x010fca00000000ff */
[----:B------:R-:W-:-:S07]  /*2af0*/  IMAD R3, R0, R23, RZ ;  /* 0x0000001700037224 */ /* 0x000fce00078e02ff */
.L_x_52:
[----:B------:R-:W-:Y:S05]  /*2b00*/  BSYNC B1 ;  /* 0x0000000000017941 */ /* 0x000fea0003800000 */
.L_x_51:
[----:B------:R-:W-:Y:S01]  /*2b10*/  @!P1 IMAD R9, R26, R22, R3 ;  /* 0x000000161a099224 */ /* 0x000fe200078e0203 */
[----:B------:R-:W-:Y:S04]  /*2b20*/  BSSY B1, `(.L_x_53) ;  /* 0x0000006000017945 */ /* 0x000fe80003800000 */
[----:B------:R4:W-:Y:S01]  /*2b30*/  @!P1 STG.E.U8 desc[UR36][R4.64], R9 ;  /* 0x0000000904009986 */ /* 0x0009e2000c101124 */
[----:B------:R-:W-:Y:S05]  /*2b40*/  @P4 BRA `(.L_x_54) ;  /* 0x00000000000c4947 */ /* 0x000fea0003800000 */
[----:B------:R-:W5:Y:S02]  /*2b50*/  LDG.E.U8 R40, desc[UR36][R44.64+0x1] ;  /* 0x000001242c287981 */ /* 0x000f64000c1e1100 */
[----:B-----5:R-:W-:-:S05]  /*2b60*/  PRMT R0, R40, 0x8880, RZ ;  /* 0x0000888028007816 */ /* 0x020fca00000000ff */
[----:B------:R-:W-:-:S07]  /*2b70*/  IMAD R3, R0, R23, RZ ;  /* 0x0000001700037224 */ /* 0x000fce00078e02ff */
.L_x_54:
[----:B------:R-:W-:Y:S05]  /*2b80*/  BSYNC B1 ;  /* 0x0000000000017941 */ /* 0x000fea0003800000 */
.L_x_53:
[----:B------:R-:W-:Y:S01]  /*2b90*/  @!P4 IMAD R27, R27, R22, R3 ;  /* 0x000000161b1bc224 */ /* 0x000fe200078e0203 */
[----:B------:R-:W-:Y:S04]  /*2ba0*/  BSSY B1, `(.L_x_55) ;  /* 0x0000006000017945 */ /* 0x000fe80003800000 */
[----:B------:R0:W-:Y:S01]  /*2bb0*/  @!P4 STG.E.U8 desc[UR36][R4.64+0x1], R27 ;  /* 0x0000011b0400c986 */ /* 0x0001e2000c101124 */
[----:B------:R-:W-:Y:S05]  /*2bc0*/  @P3 BRA `(.L_x_56) ;  /* 0x00000000000c3947 */ /* 0x000fea0003800000 */
[----:B------:R-:W5:Y:S02]  /*2bd0*/  LDG.E.U8 R40, desc[UR36][R6.64+0x8] ;  /* 0x0000082406287981 */ /* 0x000f64000c1e1100 */
[----:B-----5:R-:W-:-:S05]  /*2be0*/  PRMT R0, R40, 0x8880, RZ ;  /* 0x0000888028007816 */ /* 0x020fca00000000ff */
[----:B------:R-:W-:-:S07]  /*2bf0*/  IMAD R3, R0, R23, RZ ;  /* 0x0000001700037224 */ /* 0x000fce00078e02ff */
.L_x_56:
[----:B------:R-:W-:Y:S05]  /*2c00*/  BSYNC B1 ;  /* 0x0000000000017941 */ /* 0x000fea0003800000 */
.L_x_55:
[----:B----4-:R-:W-:Y:S01]  /*2c10*/  @!P3 IMAD R9, R28, R22, R3 ;  /* 0x000000161c09b224 */ /* 0x010fe200078e0203 */
[----:B------:R-:W-:Y:S04]  /*2c20*/  BSSY B1, `(.L_x_57) ;  /* 0x0000006000017945 */ /* 0x000fe80003800000 */
[----:B------:R4:W-:Y:S01]  /*2c30*/  @!P3 STG.E.U8 desc[UR36][R42.64+0x8], R9 ;  /* 0x000008092a00b986 */ /* 0x0009e2000c101124 */
[----:B------:R-:W-:Y:S05]  /*2c40*/  @P2 BRA `(.L_x_58) ;  /* 0x00000000000c2947 */ /* 0x000fea0003800000 */
[----:B------:R-:W5:Y:S02]  /*2c50*/  LDG.E.U8 R40, desc[UR36][R6.64+0x9] ;  /* 0x0000092406287981 */ /* 0x000f64000c1e1100 */
[----:B-----5:R-:W-:-:S05]  /*2c60*/  PRMT R0, R40, 0x8880, RZ ;  /* 0x0000888028007816 */ /* 0x020fca00000000ff */
[----:B------:R-:W-:-:S07]  /*2c70*/  IMAD R3, R0, R23, RZ ;  /* 0x0000001700037224 */ /* 0x000fce00078e02ff */
.L_x_58:
[----:B------:R-:W-:Y:S05]  /*2c80*/  BSYNC B1 ;  /* 0x0000000000017941 */ /* 0x000fea0003800000 */
.L_x_57:
[----:B------:R-:W-:Y:S01]  /*2c90*/  @!P2 IMAD R29, R29, R22, R3 ;  /* 0x000000161d1da224 */ /* 0x000fe200078e0203 */
[----:B------:R-:W-:Y:S04]  /*2ca0*/  BSSY B1, `(.L_x_59) ;  /* 0x0000006000017945 */ /* 0x000fe80003800000 */
[----:B------:R0:W-:Y:S01]  /*2cb0*/  @!P2 STG.E.U8 desc[UR36][R42.64+0x9], R29 ;  /* 0x0000091d2a00a986 */ /* 0x0001e2000c101124 */
[----:B------:R-:W-:Y:S05]  /*2cc0*/  @P5 BRA `(.L_x_60) ;  /* 0x00000000000c5947 */ /* 0x000fea0003800000 */
[----:B------:R-:W5:Y:S02]  /*2cd0*/  LDG.E.U8 R40, desc[UR36][R44.64+0x8] ;  /* 0x000008242c287981 */ /* 0x000f64000c1e1100 */
[----:B-----5:R-:W-:-:S05]  /*2ce0*/  PRMT R0, R40, 0x8880, RZ ;  /* 0x0000888028007816 */ /* 0x020fca00000000ff */
[----:B------:R-:W-:-:S07]  /*2cf0*/  IMAD R3, R0, R23, RZ ;  /* 0x0000001700037224 */ /* 0x000fce00078e02ff */
.L_x_60:
[----:B------:R-:W-:Y:S05]  /*2d00*/  BSYNC B1 ;  /* 0x0000000000017941 */ /* 0x000fea0003800000 */
.L_x_59:
[----:B------:R-:W-:Y:S01]  /*2d10*/  @!P5 IMAD R7, R30, R22, R3 ;  /* 0x000000161e07d224 */ /* 0x000fe200078e0203 */
[----:B------:R-:W-:Y:S01]  /*2d20*/  ISETP.LT.OR P0, PT, R56, 0xa, !P0 ;  /* 0x0000000a3800780c */ /* 0x000fe20004701670 */
[----:B------:R-:W-:Y:S03]  /*2d30*/  BSSY B1, `(.L_x_61) ;  /* 0x0000006000017945 */ /* 0x000fe60003800000 */
[----:B------:R0:W-:Y:S09]  /*2d40*/  @!P5 STG.E.U8 desc[UR36][R4.64+0x8], R7 ;  /* 0x000008070400d986 */ /* 0x0001f2000c101124 */
[----:B------:R-:W-:Y:S05]  /*2d50*/  @P0 BRA `(.L_x_62) ;  /* 0x00000000000c0947 */ /* 0x000fea0003800000 */
[----:B------:R-:W5:Y:S02]  /*2d60*/  LDG.E.U8 R40, desc[UR36][R44.64+0x9] ;  /* 0x000009242c287981 */ /* 0x000f64000c1e1100 */
[----:B-----5:R-:W-:-:S05]  /*2d70*/  PRMT R0, R40, 0x8880, RZ ;  /* 0x0000888028007816 */ /* 0x020fca00000000ff */
[----:B------:R-:W-:-:S07]  /*2d80*/  IMAD R3, R0, R23, RZ ;  /* 0x0000001700037224 */ /* 0x000fce00078e02ff */
.L_x_62:
[----:B------:R-:W-:Y:S05]  /*2d90*/  BSYNC B1 ;  /* 0x0000000000017941 */ /* 0x000fea0003800000 */
.L_x_61:
[----:B------:R-:W-:Y:S01]  /*2da0*/  IMAD R3, R31, R22, R3 ;  /* 0x000000161f037224 */ /* 0x000fe200078e0203 */
[----:B------:R-:W-:Y:S06]  /*2db0*/  @P0 BRA `(.L_x_63) ;  /* 0x0000000000d80947 */ /* 0x000fec0003800000 */
[----:B------:R0:W-:Y:S01]  /*2dc0*/  STG.E.U8 desc[UR36][R4.64+0x9], R3 ;  /* 0x0000090304007986 */ /* 0x0001e2000c101124 */
[----:B------:R-:W-:Y:S05]  /*2dd0*/  BRA `(.L_x_63) ;  /* 0x0000000000d07947 */ /* 0x000fea0003800000 */
.L_x_30:
[C---:B------:R-:W-:Y:S02]  /*2de0*/  ISETP.GE.AND P2, PT, R51.reuse, 0x1, PT ;  /* 0x000000013300780c */ /* 0x040fe40003f46270 */
[----:B------:R-:W-:Y:S02]  /*2df0*/  ISETP.GE.AND P1, PT, R51, 0x9, PT ;  /* 0x000000093300780c */ /* 0x000fe40003f26270 */
[C---:B------:R-:W-:Y:S02]  /*2e00*/  ISETP.LT.OR P3, PT, R56.reuse, 0x1, !P2 ;  /* 0x000000013800780c */ /* 0x040fe40005761670 */
[C---:B------:R-:W-:Y:S02]  /*2e10*/  ISETP.LT.OR P0, PT, R56.reuse, 0x2, !P2 ;  /* 0x000000023800780c */ /* 0x040fe40005701670 */
[C---:B------:R-:W-:Y:S02]  /*2e20*/  ISETP.LT.OR P5, PT, R56.reuse, 0x1, !P1 ;  /* 0x000000013800780c */ /* 0x040fe40004fa1670 */
[----:B------:R-:W-:-:S02]  /*2e30*/  ISETP.LT.OR P4, PT, R56, 0x9, !P2 ;  /* 0x000000093800780c */ /* 0x000fc40005781670 */
[----:B------:R-:W-:-:S05]  /*2e40*/  ISETP.LT.OR P2, PT, R56, 0xa, !P2 ;  /* 0x0000000a3800780c */ /* 0x000fca0005741670 */
[-C--:B------:R-:W-:Y:S02]  /*2e50*/  @!P3 IMAD R3, R32, R22.reuse, RZ ;  /* 0x000000162003b224 */ /* 0x080fe400078e02ff */
[-C--:B------:R-:W-:Y:S02]  /*2e60*/  @!P0 IMAD R33, R33, R22.reuse, RZ ;  /* 0x0000001621218224 */ /* 0x080fe400078e02ff */
[-C--:B------:R-:W-:Y:S01]  /*2e70*/  @!P5 IMAD R7, R34, R22.reuse, RZ ;  /* 0x000000162207d224 */ /* 0x080fe200078e02ff */
[----:B------:R0:W-:Y:S01]  /*2e80*/  @!P3 STG.E.U8 desc[UR36][R14.64], R3 ;  /* 0x000000030e00b986 */ /* 0x0001e2000c101124 */
[----:B------:R-:W-:Y:S01]  /*2e90*/  ISETP.LT.OR P3, PT, R56, 0x2, !P1 ;  /* 0x000000023800780c */ /* 0x000fe20004f61670 */
[-C--:B------:R-:W-:Y:S02]  /*2ea0*/  @!P4 IMAD R9, R36, R22.reuse, RZ ;  /* 0x000000162409c224 */ /* 0x080fe400078e02ff */
[----:B------:R-:W-:Y:S01]  /*2eb0*/  @!P0 STG.E.U8 desc[UR36][R14.64+0x1], R33 ;  /* 0x000001210e008986 */ /* 0x000fe2000c101124 */
[----:B------:R-:W-:Y:S01]  /*2ec0*/  ISETP.GE.AND P0, PT, R51, 0x81, PT ;  /* 0x000000813300780c */ /* 0x000fe20003f06270 */
[----:B------:R-:W-:-:S02]  /*2ed0*/  @!P2 IMAD R37, R37, R22, RZ ;  /* 0x000000162525a224 */ /* 0x000fc400078e02ff */
[----:B------:R1:W-:Y:S01]  /*2ee0*/  @!P5 STG.E.U8 desc[UR36][R20.64], R7 ;  /* 0x000000071400d986 */ /* 0x0003e2000c101124 */
[C---:B------:R-:W-:Y:S02]  /*2ef0*/  ISETP.LT.OR P5, PT, R56.reuse, 0x9, !P1 ;  /* 0x000000093800780c */ /* 0x040fe40004fa1670 */
[----:B------:R-:W-:-:S03]  /*2f00*/  ISETP.LT.OR P1, PT, R56, 0xa, !P1 ;  /* 0x0000000a3800780c */ /* 0x000fc60004f21670 */
[----:B------:R-:W-:-:S05]  /*2f10*/  @!P3 IMAD R35, R35, R22, RZ ;  /* 0x000000162323b224 */ /* 0x000fca00078e02ff */
[----:B------:R-:W-:Y:S01]  /*2f20*/  @!P3 STG.E.U8 desc[UR36][R20.64+0x1], R35 ;  /* 0x000001231400b986 */ /* 0x000fe2000c101124 */
[----:B------:R-:W-:Y:S02]  /*2f30*/  ISETP.LT.OR P3, PT, R56, 0x1, !P0 ;  /* 0x000000013800780c */ /* 0x000fe40004761670 */
[-C--:B0-----:R-:W-:Y:S01]  /*2f40*/  @!P5 IMAD R3, R38, R22.reuse, RZ ;  /* 0x000000162603d224 */ /* 0x081fe200078e02ff */
[----:B------:R0:W-:Y:S01]  /*2f50*/  @!P4 STG.E.U8 desc[UR36][R14.64+0x8], R9 ;  /* 0x000008090e00c986 */ /* 0x0001e2000c101124 */
[----:B------:R-:W-:Y:S01]  /*2f60*/  ISETP.LT.OR P4, PT, R56, 0x2, !P0 ;  /* 0x000000023800780c */ /* 0x000fe20004781670 */
[----:B------:R-:W-:Y:S02]  /*2f70*/  @!P1 IMAD R39, R39, R22, RZ ;  /* 0x0000001627279224 */ /* 0x000fe400078e02ff */
[----:B------:R-:W-:Y:S01]  /*2f80*/  @!P2 STG.E.U8 desc[UR36][R14.64+0x9], R37 ;  /* 0x000009250e00a986 */ /* 0x000fe2000c101124 */
[----:B------:R-:W-:-:S03]  /*2f90*/  ISETP.GE.AND P2, PT, R51, 0x89, PT ;  /* 0x000000893300780c */ /* 0x000fc60003f46270 */
[----:B------:R-:W-:Y:S01]  /*2fa0*/  @!P5 STG.E.U8 desc[UR36][R20.64+0x8], R3 ;  /* 0x000008031400d986 */ /* 0x000fe2000c101124 */
[----:B------:R-:W-:Y:S01]  /*2fb0*/  ISETP.LT.OR P5, PT, R56, 0x9, !P2 ;  /* 0x000000093800780c */ /* 0x000fe200057a1670 */
[-C--:B-1----:R-:W-:Y:S02]  /*2fc0*/  @!P3 IMAD R7, R24, R22.reuse, RZ ;  /* 0x000000161807b224 */ /* 0x082fe400078e02ff */
[----:B------:R-:W-:Y:S01]  /*2fd0*/  @!P1 STG.E.U8 desc[UR36][R20.64+0x9], R39 ;  /* 0x0000092714009986 */ /* 0x000fe2000c101124 */
[C---:B------:R-:W-:Y:S01]  /*2fe0*/  ISETP.LT.OR P1, PT, R56.reuse, 0x1, !P2 ;  /* 0x000000013800780c */ /* 0x040fe20005721670 */
[----:B------:R-:W-:Y:S02]  /*2ff0*/  @!P4 IMAD R25, R25, R22, RZ ;  /* 0x000000161919c224 */ /* 0x000fe400078e02ff */
[----:B------:R1:W-:Y:S01]  /*3000*/  @!P3 STG.E.U8 desc[UR36][R42.64], R7 ;  /* 0x000000072a00b986 */ /* 0x0003e2000c101124 */
[C---:B------:R-:W-:Y:S02]  /*3010*/  ISETP.LT.OR P3, PT, R56.reuse, 0x9, !P0 ;  /* 0x000000093800780c */ /* 0x040fe40004761670 */
[C---:B------:R-:W-:Y:S01]  /*3020*/  ISETP.LT.OR P0, PT, R56.reuse, 0xa, !P0 ;  /* 0x0000000a3800780c */ /* 0x040fe20004701670 */
[----:B------:R2:W-:Y:S01]  /*3030*/  @!P4 STG.E.U8 desc[UR36][R42.64+0x1], R25 ;  /* 0x000001192a00c986 */ /* 0x0005e2000c101124 */
[----:B------:R-:W-:-:S02]  /*3040*/  ISETP.LT.OR P4, PT, R56, 0x2, !P2 ;  /* 0x000000023800780c */ /* 0x000fc40005781670 */
[----:B------:R-:W-:-:S03]  /*3050*/  ISETP.LT.OR P2, PT, R56, 0xa, !P2 ;  /* 0x0000000a3800780c */ /* 0x000fc60005741670 */
[-C--:B0-----:R-:W-:Y:S02]  /*3060*/  @!P1 IMAD R9, R26, R22.reuse, RZ ;  /* 0x000000161a099224 */ /* 0x081fe400078e02ff */
[-C--:B-1----:R-:W-:Y:S02]  /*3070*/  @!P5 IMAD R7, R30, R22.reuse, RZ ;  /* 0x000000161e07d224 */ /* 0x082fe400078e02ff */
[-C--:B------:R-:W-:Y:S01]  /*3080*/  @!P3 IMAD R3, R28, R22.reuse, RZ ;  /* 0x000000161c03b224 */ /* 0x080fe200078e02ff */
[----:B------:R2:W-:Y:S01]  /*3090*/  @!P1 STG.E.U8 desc[UR36][R4.64], R9 ;  /* 0x0000000904009986 */ /* 0x0005e2000c101124 */
[-C--:B------:R-:W-:Y:S02]  /*30a0*/  @!P0 IMAD R29, R29, R22.reuse, RZ ;  /* 0x000000161d1d8224 */ /* 0x080fe400078e02ff */
[-C--:B------:R-:W-:Y:S02]  /*30b0*/  @!P4 IMAD R27, R27, R22.reuse, RZ ;  /* 0x000000161b1bc224 */ /* 0x080fe400078e02ff */
[----:B------:R-:W-:-:S03]  /*30c0*/  @!P2 IMAD R31, R31, R22, RZ ;  /* 0x000000161f1fa224 */ /* 0x000fc600078e02ff */
[----:B------:R2:W-:Y:S04]  /*30d0*/  @!P4 STG.E.U8 desc[UR36][R4.64+0x1], R27 ;  /* 0x0000011b0400c986 */ /* 0x0005e8000c101124 */
[----:B------:R2:W-:Y:S04]  /*30e0*/  @!P3 STG.E.U8 desc[UR36][R42.64+0x8], R3 ;  /* 0x000008032a00b986 */ /* 0x0005e8000c101124 */
[----:B------:R2:W-:Y:S04]  /*30f0*/  @!P0 STG.E.U8 desc[UR36][R42.64+0x9], R29 ;  /* 0x0000091d2a008986 */ /* 0x0005e8000c101124 */
[----:B------:R2:W-:Y:S04]  /*3100*/  @!P5 STG.E.U8 desc[UR36][R4.64+0x8], R7 ;  /* 0x000008070400d986 */ /* 0x0005e8000c101124 */
[----:B------:R2:W-:Y:S02]  /*3110*/  @!P2 STG.E.U8 desc[UR36][R4.64+0x9], R31 ;  /* 0x0000091f0400a986 */ /* 0x0005e4000c101124 */
.L_x_63:
[----:B------:R-:W-:Y:S05]  /*3120*/  BSYNC B0 ;  /* 0x0000000000007941 */ /* 0x000fea0003800000 */
.L_x_29:
[----:B------:R-:W-:Y:S01]  /*3130*/  ULDC UR4, c[0x0][0xc] ;  /* 0x0000030000047ab9 */ /* 0x000fe20000000800 */
[----:B------:R-:W-:Y:S01]  /*3140*/  ULDC UR5, c[0x0][0x10] ;  /* 0x0000040000057ab9 */ /* 0x000fe20000000800 */
[----:B0-2---:R-:W0:Y:S01]  /*3150*/  LDC R5, c[0x0][0x14] ;  /* 0x00000500ff057b82 */ /* 0x005e220000000800 */
[----:B------:R-:W-:Y:S01]  /*3160*/  UIMAD.WIDE.U32 UR4, UR4, UR5, URZ ;  /* 0x00000005040472a5 */ /* 0x000fe2000f8e003f */
[----:B------:R-:W-:Y:S01]  /*3170*/  IMAD.MOV.U32 R3, RZ, RZ, R17 ;  /* 0x000000ffff037224 */ /* 0x000fe200078e0011 */
[----:B------:R-:W-:Y:S01]  /*3180*/  PRMT R0, RZ, 0x7610, R0 ;  /* 0x00007610ff007816 */ /* 0x000fe20000000000 */
[----:B-1-34-:R-:W-:Y:S02]  /*3190*/  IMAD.MOV.U32 R42, RZ, RZ, -0x1 ;  /* 0xffffffffff2a7424 */ /* 0x01afe400078e00ff */
[----:B------:R-:W-:Y:S02]  /*31a0*/  IMAD.MOV.U32 R47, RZ, RZ, -0x1 ;  /* 0xffffffffff2f7424 */ /* 0x000fe400078e00ff */
[----:B0-----:R-:W-:-:S04]  /*31b0*/  IMAD.WIDE.U32 R2, R5, UR4, R2 ;  /* 0x0000000405027c25 */ /* 0x001fc8000f8e0002 */
[----:B------:R-:W-:Y:S01]  /*31c0*/  IMAD R5, R5, UR5, RZ ;  /* 0x0000000505057c24 */ /* 0x000fe2000f8e02ff */
[----:B------:R-:W-:Y:S02]  /*31d0*/  ULDC.64 UR4, c[0x0][0x650] ;  /* 0x0001940000047ab9 */ /* 0x000fe40000000a00 */
[----:B------:R-:W-:Y:S01]  /*31e0*/  ISETP.GE.U32.AND P0, PT, R2, UR4, PT ;  /* 0x0000000402007c0c */ /* 0x000fe2000bf06070 */
[----:B------:R-:W-:-:S05]  /*31f0*/  IMAD.IADD R17, R3, 0x1, R5 ;  /* 0x0000000103117824 */ /* 0x000fca00078e0205 */
[----:B------:R-:W-:-:S13]  /*3200*/  ISETP.GE.U32.AND.EX P0, PT, R17, UR5, PT, P0 ;  /* 0x0000000511007c0c */ /* 0x000fda000bf06100 */
[----:B------:R-:W-:Y:S05]  /*3210*/  @P0 BRA `(.L_x_64) ;  /* 0x0000000400680947 */ /* 0x000fea0003800000 */
[----:B------:R-:W0:Y:S01]  /*3220*/  S2R R12, SR_CTAID.X ;  /* 0x00000000000c7919 */ /* 0x000e220000002500 */
[----:B------:R-:W1:Y:S01]  /*3230*/  LDC.64 R10, c[0x0][0x628] ;  /* 0x00018a00ff0a7b82 */ /* 0x000e620000000a00 */
[----:B------:R-:W-:Y:S01]  /*3240*/  ULDC UR4, c[0x0][0x150] ;  /* 0x0000540000047ab9 */ /* 0x000fe20000000800 */
[----:B------:R-:W-:Y:S01]  /*3250*/  IMAD.MOV.U32 R8, RZ, RZ, R2 ;  /* 0x000000ffff087224 */ /* 0x000fe200078e0002 */
[----:B------:R-:W2:Y:S01]  /*3260*/  S2R R24, SR_CTAID.Y ;  /* 0x0000000000187919 */ /* 0x000ea20000002600 */
[----:B------:R-:W-:-:S04]  /*3270*/  IMAD.MOV.U32 R9, RZ, RZ, R17 ;  /* 0x000000ffff097224 */ /* 0x000fc800078e0011 */
[----:B------:R-:W3:Y:S08]  /*3280*/  LDC R21, c[0x0][0x144] ;  /* 0x00005100ff157b82 */ /* 0x000ef00000000800 */
[----:B------:R-:W4:Y:S08]  /*3290*/  LDC R0, c[0x0][0x630] ;  /* 0x00018c00ff007b82 */ /* 0x000f300000000800 */
[----:B------:R-:W2:Y:S01]  /*32a0*/  LDC.64 R14, c[0x0][0x620] ;  /* 0x00018800ff0e7b82 */ /* 0x000ea20000000a00 */
[----:B-1----:R-:W-:-:S04]  /*32b0*/  ISETP.NE.U32.AND P0, PT, R10, RZ, PT ;  /* 0x000000ff0a00720c */ /* 0x002fc80003f05070 */
[----:B------:R-:W-:Y:S02]  /*32c0*/  ISETP.NE.AND.EX P0, PT, R11, RZ, PT, P0 ;  /* 0x000000ff0b00720c */ /* 0x000fe40003f05300 */
[----:B0-----:R-:W-:-:S05]  /*32d0*/  I2FP.F32.U32 R3, R12 ;  /* 0x0000000c00037245 */ /* 0x001fca0000201000 */
[----:B------:R-:W-:-:S04]  /*32e0*/  FMUL R3, R3, UR4 ;  /* 0x0000000403037c20 */ /* 0x000fc80008400000 */
[----:B------:R0:W1:Y:S02]  /*32f0*/  F2I.U32.TRUNC.NTZ R20, R3 ;  /* 0x0000000300147305 */ /* 0x000064000020f000 */
[----:B---34-:R-:W-:Y:S05]  /*3300*/  @!P0 BRA `(.L_x_65) ;  /* 0x0000000000288947 */ /* 0x018fea0003800000 */
[----:B0-----:R-:W0:Y:S02]  /*3310*/  LDC R3, c[0x0][0x634] ;  /* 0x00018d00ff037b82 */ /* 0x001e240000000800 */
        /* <DEDUP_REMOVED lines=9> */
.L_x_65:
[-CC-:B------:R-:W-:Y:S01]  /*33b0*/  SHF.R.U64 R47, R8, R0.reuse, R9.reuse ;  /* 0x00000000082f7219 */ /* 0x180fe20000001209 */
[----:B------:R-:W3:Y:S01]  /*33c0*/  LDC.64 R30, c[0x0][0x640] ;  /* 0x00019000ff1e7b82 */ /* 0x000ee20000000a00 */
[----:B------:R-:W-:Y:S01]  /*33d0*/  SHF.R.U32.HI R0, RZ, R0, R9 ;  /* 0x00000000ff007219 */ /* 0x000fe20000011609 */
[----:B-1----:R-:W-:Y:S01]  /*33e0*/  IMAD.MOV R20, RZ, RZ, -R20 ;  /* 0x000000ffff147224 */ /* 0x002fe200078e0a14 */
[----:B------:R-:W-:Y:S01]  /*33f0*/  IADD3 R7, P0, RZ, -R47, RZ ;  /* 0x8000002fff077210 */ /* 0x000fe20007f1e0ff */
[----:B------:R-:W-:Y:S02]  /*3400*/  ULDC UR4, c[0x0][0x154] ;  /* 0x0000550000047ab9 */ /* 0x000fe40000000800 */
[----:B------:R-:W-:Y:S02]  /*3410*/  IMAD R26, R21, R20, R12 ;  /* 0x00000014151a7224 */ /* 0x000fe400078e020c */
[----:B------:R-:W1:Y:S01]  /*3420*/  LDC R6, c[0x0][0x618] ;  /* 0x00018600ff067b82 */ /* 0x000e620000000800 */
[----:B0-----:R-:W-:-:S04]  /*3430*/  IMAD.X R3, RZ, RZ, ~R0, P0 ;  /* 0x000000ffff037224 */ /* 0x001fc800000e0e00 */
[-C--:B--2---:R-:W-:Y:S02]  /*3440*/  IMAD R0, R3, R14.reuse, RZ ;  /* 0x0000000e03007224 */ /* 0x084fe400078e02ff */
[----:B------:R-:W-:Y:S01]  /*3450*/  IMAD.MOV.U32 R3, RZ, RZ, R17 ;  /* 0x000000ffff037224 */ /* 0x000fe200078e0011 */
[----:B------:R-:W0:Y:S01]  /*3460*/  LDC R8, c[0x0][0x608] ;  /* 0x00018200ff087b82 */ /* 0x000e220000000800 */
[----:B------:R-:W-:-:S04]  /*3470*/  IMAD.WIDE.U32 R4, R7, R14, R2 ;  /* 0x0000000e07047225 */ /* 0x000fc800078e0002 */
[----:B------:R-:W-:-:S03]  /*3480*/  IMAD R3, R7, R15, R0 ;  /* 0x0000000f07037224 */ /* 0x000fc600078e0200 */
[----:B------:R-:W2:Y:S01]  /*3490*/  LDC R28, c[0x0][0x658] ;  /* 0x00019600ff1c7b82 */ /* 0x000ea20000000800 */
[----:B------:R-:W-:Y:S01]  /*34a0*/  I2FP.F32.U32 R0, R24 ;  /* 0x0000001800007245 */ /* 0x000fe20000201000 */
[----:B------:R-:W-:Y:S01]  /*34b0*/  IMAD.MOV.U32 R7, RZ, RZ, 0x1 ;  /* 0x00000001ff077424 */ /* 0x000fe200078e00ff */
[----:B---3--:R-:W-:Y:S01]  /*34c0*/  ISETP.NE.U32.AND P0, PT, R30, RZ, PT ;  /* 0x000000ff1e00720c */ /* 0x008fe20003f05070 */
[----:B------:R-:W-:Y:S02]  /*34d0*/  IMAD.IADD R3, R5, 0x1, R3 ;  /* 0x0000000105037824 */ /* 0x000fe400078e0203 */
[----:B------:R-:W-:Y:S01]  /*34e0*/  FMUL R0, R0, UR4 ;  /* 0x0000000400007c20 */ /* 0x000fe20008400000 */
[----:B------:R-:W-:Y:S01]  /*34f0*/  ISETP.NE.AND.EX P0, PT, R31, RZ, PT, P0 ;  /* 0x000000ff1f00720c */ /* 0x000fe20003f05300 */
[----:B------:R-:W3:Y:S01]  /*3500*/  LDC R15, c[0x0][0x148] ;  /* 0x00005200ff0f7b82 */ /* 0x000ee20000000800 */
[-CC-:B-1----:R-:W-:Y:S01]  /*3510*/  SHF.R.U64 R12, R4, R6.reuse, R3.reuse ;  /* 0x00000006040c7219 */ /* 0x182fe20000001203 */
[----:B------:R1:W4:Y:S01]  /*3520*/  F2I.U32.TRUNC.NTZ R13, R0 ;  /* 0x00000000000d7305 */ /* 0x000322000020f000 */
[----:B------:R-:W-:Y:S01]  /*3530*/  SHF.R.U32.HI R3, RZ, R6, R3 ;  /* 0x00000006ff037219 */ /* 0x000fe20000011603 */
[----:B------:R-:W-:-:S04]  /*3540*/  IMAD.MOV.U32 R5, RZ, RZ, -0x1 ;  /* 0xffffffffff057424 */ /* 0x000fc800078e00ff */
[----:B------:R-:W1:Y:S01]  /*3550*/  LDC R20, c[0x0][0x600] ;  /* 0x00018000ff147b82 */ /* 0x000e620000000800 */
[-CC-:B0-----:R-:W-:Y:S02]  /*3560*/  SHF.R.U64 R10, R12, R8.reuse, R3.reuse ;  /* 0x000000080c0a7219 */ /* 0x181fe40000001203 */
[----:B------:R-:W-:-:S05]  /*3570*/  SHF.R.U32.HI R3, RZ, R8, R3 ;  /* 0x00000008ff037219 */ /* 0x000fca0000011603 */
[----:B------:R-:W0:Y:S01]  /*3580*/  LDC R21, c[0x0][0x648] ;  /* 0x00019200ff157b82 */ /* 0x000e220000000800 */
[-C--:B--2---:R-:W-:Y:S02]  /*3590*/  SHF.L.U32 R4, R5, R28.reuse, RZ ;  /* 0x0000001c05047219 */ /* 0x084fe400000006ff */
[-CC-:B------:R-:W-:Y:S02]  /*35a0*/  SHF.R.U64 R14, R10, R28.reuse, R3.reuse ;  /* 0x0000001c0a0e7219 */ /* 0x180fe40000001203 */
[----:B------:R-:W-:Y:S02]  /*35b0*/  SHF.R.U32.HI R5, RZ, R28, R3 ;  /* 0x0000001cff057219 */ /* 0x000fe40000011603 */
[----:B------:R-:W-:Y:S01]  /*35c0*/  LOP3.LUT R41, RZ, R4, RZ, 0x33, !PT ;  /* 0x00000004ff297212 */ /* 0x000fe200078e33ff */
[----:B------:R-:W2:Y:S01]  /*35d0*/  LDC R25, c[0x0][0x638] ;  /* 0x00018e00ff197b82 */ /* 0x000ea20000000800 */
[----:B------:R-:W-:Y:S01]  /*35e0*/  SHF.L.U32 R28, R7, R28, RZ ;  /* 0x0000001c071c7219 */ /* 0x000fe200000006ff */
[----:B------:R-:W-:-:S06]  /*35f0*/  IMAD.MOV.U32 R4, RZ, RZ, R14 ;  /* 0x000000ffff047224 */ /* 0x000fcc00078e000e */
[----:B------:R-:W0:Y:S01]  /*3600*/  LDC R27, c[0x0][0x610] ;  /* 0x00018400ff1b7b82 */ /* 0x000e220000000800 */
[----:B----4-:R-:W-:Y:S05]  /*3610*/  @!P0 BRA `(.L_x_66) ;  /* 0x0000000000288947 */ /* 0x010fea0003800000 */
[----:B------:R-:W4:Y:S02]  /*3620*/  LDC R3, c[0x0][0x64c] ;  /* 0x00019300ff037b82 */ /* 0x000f240000000800 */
[----:B----4-:R-:W-:-:S05]  /*3630*/  IADD3 R3, P0, R14, R3, RZ ;  /* 0x000000030e037210 */ /* 0x010fca0007f1e0ff */
        /* <DEDUP_REMOVED lines=8> */
.L_x_66:
[----:B------:R-:W-:Y:S01]  /*36c0*/  ISETP.NE.AND P0, PT, R16, 0x1, PT ;  /* 0x000000011000780c */ /* 0x000fe20003f05270 */
[----:B------:R-:W-:Y:S01]  /*36d0*/  IMAD.MOV R13, RZ, RZ, -R13 ;  /* 0x000000ffff0d7224 */ /* 0x000fe200078e0a0d */
[----:B01----:R-:W-:Y:S01]  /*36e0*/  SHF.R.U64 R0, R4, R21, R5 ;  /* 0x0000001504007219 */ /* 0x003fe20000001205 */
[----:B------:R-:W-:Y:S01]  /*36f0*/  VIADD R5, R20, 0xffffffff ;  /* 0xffffffff14057836 */ /* 0x000fe20000000000 */
[----:B------:R-:W-:-:S03]  /*3700*/  LOP3.LUT R41, R10, R41, RZ, 0xc0, !PT ;  /* 0x000000290a297212 */ /* 0x000fc600078ec0ff */
[----:B------:R-:W-:Y:S01]  /*3710*/  IMAD.MOV R3, RZ, RZ, -R0 ;  /* 0x000000ffff037224 */ /* 0x000fe200078e0a00 */
[----:B------:R-:W-:Y:S01]  /*3720*/  LOP3.LUT R5, R12, R5, RZ, 0xc0, !PT ;  /* 0x000000050c057212 */ /* 0x000fe200078ec0ff */
[----:B------:R-:W-:Y:S02]  /*3730*/  IMAD R41, R28, R0, R41 ;  /* 0x000000001c297224 */ /* 0x000fe400078e0229 */
[----:B--2---:R-:W-:Y:S02]  /*3740*/  IMAD R0, R3, R25, R14 ;  /* 0x0000001903007224 */ /* 0x004fe400078e020e */
[----:B---3--:R-:W-:Y:S02]  /*3750*/  @P0 IMAD R26, R15, R13, R24 ;  /* 0x0000000d0f1a0224 */ /* 0x008fe400078e0218 */
[----:B------:R-:W-:Y:S02]  /*3760*/  IMAD R4, R0, R20, R5 ;  /* 0x0000001400047224 */ /* 0x000fe400078e0205 */
[----:B------:R-:W-:-:S02]  /*3770*/  IMAD R41, R41, R27, R26 ;  /* 0x0000001b29297224 */ /* 0x000fc400078e021a */
[----:B------:R-:W-:-:S03]  /*3780*/  IMAD.MOV.U32 R3, RZ, RZ, 0x1 ;  /* 0x00000001ff037424 */ /* 0x000fc600078e00ff */
[----:B------:R-:W-:Y:S02]  /*3790*/  SEL R42, R4, R41, !P0 ;  /* 0x00000029042a7207 */ /* 0x000fe40004000000 */
[----:B------:R-:W-:Y:S02]  /*37a0*/  PRMT R0, R3, 0x7610, R0 ;  /* 0x0000761003007816 */ /* 0x000fe40000000000 */
[----:B------:R-:W-:-:S07]  /*37b0*/  SEL R41, R41, R4, !P0 ;  /* 0x0000000429297207 */ /* 0x000fce0004000000 */
.L_x_64:
[----:B------:R-:W-:-:S13]  /*37c0*/  LOP3.LUT P0, RZ, R0, 0xff, RZ, 0xc0, !PT ;  /* 0x000000ff00ff7812 */ /* 0x000fda000780c0ff */
[----:B------:R-:W-:Y:S05]  /*37d0*/  @P0 BRA `(.L_x_67) ;  /* 0xffffffd8000c0947 */ /* 0x000fea000383ffff */
[----:B------:R-:W-:Y:S05]  /*37e0*/  EXIT ;  /* 0x000000000000794d */ /* 0x000fea0003800000 */
.L_x_4:
[----:B0-----:R-:W-:Y:S01]  /*37f0*/  ULDC.64 UR4, c[0x0][0x650] ;  /* 0x0001940000047ab9 */ /* 0x001fe20000000a00 */
        /* <DEDUP_REMOVED lines=25> */
.L_x_69:
[--C-:B------:R-:W-:Y:S01]  /*3990*/  SHF.R.U64 R12, R10, R14, R11.reuse ;  /* 0x0000000e0a0c7219 */ /* 0x100fe2000000120b */
[----:B------:R-:W0:Y:S01]  /*39a0*/  LDC R22, c[0x0][0x618] ;  /* 0x00018600ff167b82 */ /* 0x000e220000000800 */
[----:B------:R-:W-:Y:S01]  /*39b0*/  I2FP.F32.U32 R8, R4 ;  /* 0x0000000400087245 */ /* 0x000fe20000201000 */
[----:B------:R-:W-:Y:S01]  /*39c0*/  ULDC UR4, c[0x0][0x150] ;  /* 0x0000540000047ab9 */ /* 0x000fe20000000800 */
[----:B------:R-:W-:Y:S01]  /*39d0*/  SHF.R.U32.HI R5, RZ, R14, R11 ;  /* 0x0000000eff057219 */ /* 0x000fe2000001160b */
[----:B------:R-:W-:Y:S01]  /*39e0*/  IMAD.MOV.U32 R6, RZ, RZ, R2 ;  /* 0x000000ffff067224 */ /* 0x000fe200078e0002 */
[----:B------:R-:W-:Y:S01]  /*39f0*/  IADD3 R9, P0, RZ, -R12, RZ ;  /* 0x8000000cff097210 */ /* 0x000fe20007f1e0ff */
[----:B------:R-:W-:Y:S01]  /*3a00*/  FMUL R11, R8, UR4 ;  /* 0x00000004080b7c20 */ /* 0x000fe20008400000 */
[----:B------:R-:W-:Y:S01]  /*3a10*/  IMAD.MOV.U32 R7, RZ, RZ, R17 ;  /* 0x000000ffff077224 */ /* 0x000fe200078e0011 */
[----:B------:R-:W1:Y:S01]  /*3a20*/  LDC.64 R24, c[0x0][0x640] ;  /* 0x00019000ff187b82 */ /* 0x000e620000000a00 */
[----:B------:R-:W-:Y:S01]  /*3a30*/  ULDC UR4, c[0x0][0x154] ;  /* 0x0000550000047ab9 */ /* 0x000fe20000000800 */
[----:B------:R-:W-:-:S02]  /*3a40*/  IMAD.X R5, RZ, RZ, ~R5, P0 ;  /* 0x000000ffff057224 */ /* 0x000fc400000e0e05 */
[----:B------:R-:W2:Y:S01]  /*3a50*/  F2I.U32.TRUNC.NTZ R11, R11 ;  /* 0x0000000b000b7305 */ /* 0x000ea2000020f000 */
[----:B------:R-:W-:-:S03]  /*3a60*/  IMAD.WIDE.U32 R6, R9, R20, R6 ;  /* 0x0000001409067225 */ /* 0x000fc600078e0006 */
[----:B------:R-:W3:Y:S01]  /*3a70*/  LDC R13, c[0x0][0x144] ;  /* 0x00005100ff0d7b82 */ /* 0x000ee20000000800 */
[----:B------:R-:W-:-:S04]  /*3a80*/  IMAD R8, R5, R20, RZ ;  /* 0x0000001405087224 */ /* 0x000fc800078e02ff */
[----:B------:R-:W-:Y:S02]  /*3a90*/  IMAD R5, R9, R21, R8 ;  /* 0x0000001509057224 */ /* 0x000fe400078e0208 */
[----:B------:R-:W-:Y:S01]  /*3aa0*/  IMAD.MOV.U32 R8, RZ, RZ, -0x1 ;  /* 0xffffffffff087424 */ /* 0x000fe200078e00ff */
[----:B------:R-:W4:Y:S01]  /*3ab0*/  LDC R14, c[0x0][0x608] ;  /* 0x00018200ff0e7b82 */ /* 0x000f220000000800 */
[----:B------:R-:W-:Y:S01]  /*3ac0*/  IMAD.IADD R5, R7, 0x1, R5 ;  /* 0x0000000107057824 */ /* 0x000fe200078e0205 */
[----:B------:R-:W-:-:S04]  /*3ad0*/  I2FP.F32.U32 R7, R3 ;  /* 0x0000000300077245 */ /* 0x000fc80000201000 */
[-C--:B0-----:R-:W-:Y:S01]  /*3ae0*/  SHF.R.U64 R10, R6, R22.reuse, R5 ;  /* 0x00000016060a7219 */ /* 0x081fe20000001205 */
[----:B--2---:R-:W-:Y:S01]  /*3af0*/  IMAD.MOV R6, RZ, RZ, -R11 ;  /* 0x000000ffff067224 */ /* 0x004fe200078e0a0b */
[----:B------:R-:W0:Y:S01]  /*3b00*/  LDC R9, c[0x0][0x658] ;  /* 0x00019600ff097b82 */ /* 0x000e220000000800 */
[----:B-1----:R-:W-:Y:S01]  /*3b10*/  ISETP.NE.U32.AND P0, PT, R24, RZ, PT ;  /* 0x000000ff1800720c */ /* 0x002fe20003f05070 */
[----:B------:R-:W-:Y:S01]  /*3b20*/  FMUL R7, R7, UR4 ;  /* 0x0000000407077c20 */ /* 0x000fe20008400000 */
[----:B------:R-:W-:Y:S02]  /*3b30*/  SHF.R.U32.HI R5, RZ, R22, R5 ;  /* 0x00000016ff057219 */ /* 0x000fe40000011605 */
[----:B------:R-:W-:-:S03]  /*3b40*/  ISETP.NE.AND.EX P0, PT, R25, RZ, PT, P0 ;  /* 0x000000ff1900720c */ /* 0x000fc60003f05300 */
[----:B------:R-:W1:Y:S01]  /*3b50*/  LDC R20, c[0x0][0x148] ;  /* 0x00005200ff147b82 */ /* 0x000e620000000800 */
[----:B---3--:R-:W-:Y:S02]  /*3b60*/  IMAD R23, R13, R6, R4 ;  /* 0x000000060d177224 */ /* 0x008fe400078e0204 */
[----:B------:R-:W-:-:S05]  /*3b70*/  IMAD.MOV.U32 R6, RZ, RZ, 0x1 ;  /* 0x00000001ff067424 */ /* 0x000fca00078e00ff */
[----:B------:R-:W2:Y:S01]  /*3b80*/  LDC R21, c[0x0][0x600] ;  /* 0x00018000ff157b82 */ /* 0x000ea20000000800 */
[-CC-:B----4-:R-:W-:Y:S02]  /*3b90*/  SHF.R.U64 R13, R10, R14.reuse, R5.reuse ;  /* 0x0000000e0a0d7219 */ /* 0x190fe40000001205 */
[----:B------:R-:W-:Y:S02]  /*3ba0*/  SHF.R.U32.HI R4, RZ, R14, R5 ;  /* 0x0000000eff047219 */ /* 0x000fe40000011605 */
[----:B------:R3:W4:Y:S03]  /*3bb0*/  F2I.U32.TRUNC.NTZ R14, R7 ;  /* 0x00000007000e7305 */ /* 0x000726000020f000 */
[----:B------:R-:W1:Y:S01]  /*3bc0*/  LDC R26, c[0x0][0x648] ;  /* 0x00019200ff1a7b82 */ /* 0x000e620000000800 */
[-C--:B0-----:R-:W-:Y:S02]  /*3bd0*/  SHF.R.U64 R15, R13, R9.reuse, R4 ;  /* 0x000000090d0f7219 */ /* 0x081fe40000001204 */
[----:B------:R-:W-:-:S02]  /*3be0*/  SHF.L.U32 R8, R8, R9, RZ ;  /* 0x0000000908087219 */ /* 0x000fc400000006ff */
[-C--:B------:R-:W-:Y:S01]  /*3bf0*/  SHF.R.U32.HI R5, RZ, R9.reuse, R4 ;  /* 0x00000009ff057219 */ /* 0x080fe20000011604 */
[----:B------:R-:W-:Y:S01]  /*3c00*/  IMAD.MOV.U32 R4, RZ, RZ, R15 ;  /* 0x000000ffff047224 */ /* 0x000fe200078e000f */
[----:B------:R-:W-:Y:S01]  /*3c10*/  SHF.L.U32 R22, R6, R9, RZ ;  /* 0x0000000906167219 */ /* 0x000fe200000006ff */
[----:B------:R-:W0:Y:S01]  /*3c20*/  LDC R27, c[0x0][0x638] ;  /* 0x00018e00ff1b7b82 */ /* 0x000e220000000800 */
[----:B------:R-:W-:-:S07]  /*3c30*/  LOP3.LUT R28, RZ, R8, RZ, 0x33, !PT ;  /* 0x00000008ff1c7212 */ /* 0x000fce00078e33ff */
        /* <DEDUP_REMOVED lines=12> */
.L_x_70:
[----:B------:R-:W-:Y:S01]  /*3d00*/  ISETP.NE.AND P0, PT, R16, 0x1, PT ;  /* 0x000000011000780c */ /* 0x000fe20003f05270 */
[----:B--2---:R-:W-:Y:S01]  /*3d10*/  VIADD R7, R21, 0xffffffff ;  /* 0xffffffff15077836 */ /* 0x004fe20000000000 */
[----:B-1----:R-:W-:Y:S01]  /*3d20*/  SHF.R.U64 R5, R4, R26, R5 ;  /* 0x0000001a04057219 */ /* 0x002fe20000001205 */
[----:B------:R-:W-:Y:S01]  /*3d30*/  IMAD.MOV R14, RZ, RZ, -R14 ;  /* 0x000000ffff0e7224 */ /* 0x000fe200078e0a0e */
[----:B------:R-:W-:Y:S01]  /*3d40*/  LOP3.LUT R4, R13, R28, RZ, 0xc0, !PT ;  /* 0x0000001c0d047212 */ /* 0x000fe200078ec0ff */
[----:B------:R-:W-:Y:S01]  /*3d50*/  IMAD.MOV.U32 R8, RZ, RZ, R12 ;  /* 0x000000ffff087224 */ /* 0x000fe200078e000c */
[----:B------:R-:W-:Y:S01]  /*3d60*/  LOP3.LUT R10, R10, R7, RZ, 0xc0, !PT ;  /* 0x000000070a0a7212 */ /* 0x000fe200078ec0ff */
[----:B------:R-:W-:Y:S02]  /*3d70*/  IMAD.MOV R6, RZ, RZ, -R5 ;  /* 0x000000ffff067224 */ /* 0x000fe400078e0a05 */
[----:B------:R-:W-:-:S04]  /*3d80*/  IMAD R4, R22, R5, R4 ;  /* 0x0000000516047224 */ /* 0x000fc800078e0204 */
[----:B------:R-:W-:Y:S02]  /*3d90*/  @P0 IMAD R23, R20, R14, R3 ;  /* 0x0000000e14170224 */ /* 0x000fe400078e0203 */
[----:B0-----:R-:W-:Y:S02]  /*3da0*/  IMAD R3, R6, R27, R15 ;  /* 0x0000001b06037224 */ /* 0x001fe400078e020f */
[----:B------:R-:W-:Y:S02]  /*3db0*/  IMAD R7, R4, R29, R23 ;  /* 0x0000001d04077224 */ /* 0x000fe400078e0217 */
[----:B------:R-:W-:Y:S02]  /*3dc0*/  IMAD R4, R3, R21, R10 ;  /* 0x0000001503047224 */ /* 0x000fe400078e020a */
[----:B------:R-:W-:-:S03]  /*3dd0*/  IMAD.MOV.U32 R6, RZ, RZ, 0x1 ;  /* 0x00000001ff067424 */ /* 0x000fc600078e00ff */
[----:B------:R-:W-:Y:S02]  /*3de0*/  SEL R9, R4, R7, !P0 ;  /* 0x0000000704097207 */ /* 0x000fe40004000000 */
[----:B------:R-:W-:-:S07]  /*3df0*/  SEL R7, R7, R4, !P0 ;  /* 0x0000000407077207 */ /* 0x000fce0004000000 */
.L_x_68:
[----:B------:R-:W-:-:S08]  /*3e00*/  NOP ;  /* 0x0000000000007918 */ /* 0x000fd00000000000 */
[----:B------:R-:W0:-:S00]  /*3e10*/  USETMAXREG.DEALLOC.CTAPOOL 0x28 ;  /* 0x00000028000079c8 */ /* 0x000e0000080e0500 */
[----:B0-----:R-:W-:-:S13]  /*3e20*/  ISETP.NE.AND P0, PT, R0, RZ, PT ;  /* 0x000000ff0000720c */ /* 0x001fda0003f05270 */
[----:B------:R-:W-:Y:S05]  /*3e30*/  @P0 EXIT ;  /* 0x000000000000094d */ /* 0x000fea0003800000 */
[----:B------:R-:W-:Y:S01]  /*3e40*/  LOP3.LUT P0, RZ, R6, 0xff, RZ, 0xc0, !PT ;  /* 0x000000ff06ff7812 */ /* 0x000fe2000780c0ff */
[----:B------:R-:W-:Y:S02]  /*3e50*/  IMAD.MOV.U32 R10, RZ, RZ, 0x1 ;  /* 0x00000001ff0a7424 */ /* 0x000fe400078e00ff */
[----:B------:R-:W-:-:S10]  /*3e60*/  IMAD.MOV.U32 R0, RZ, RZ, RZ ;  /* 0x000000ffff007224 */ /* 0x000fd400078e00ff */
[----:B------:R-:W-:Y:S05]  /*3e70*/  @!P0 BRA `(.L_x_71) ;  /* 0x0000000c00388947 */ /* 0x000fea0003800000 */
[----:B------:R-:W0:Y:S01]  /*3e80*/  LDC R0, c[0x0][0x28c] ;  /* 0x0000a300ff007b82 */ /* 0x000e220000000800 */
[----:B------:R-:W-:Y:S01]  /*3e90*/  ULDC UR5, c[0x0][0x600] ;  /* 0x0001800000057ab9 */ /* 0x000fe20000000800 */
[----:B------:R-:W-:Y:S01]  /*3ea0*/  ULDC UR4, c[0x0][0xc] ;  /* 0x0000030000047ab9 */ /* 0x000fe20000000800 */
[----:B------:R-:W-:Y:S01]  /*3eb0*/  UIADD3 UR16, UR5, -0x1, URZ ;  /* 0xffffffff05107890 */ /* 0x000fe2000fffe03f */
[C---:B------:R-:W-:Y:S01]  /*3ec0*/  LOP3.LUT P2, RZ, R18.reuse, 0x7f, RZ, 0xc0, !PT ;  /* 0x0000007f12ff7812 */ /* 0x040fe2000784c0ff */
[----:B------:R-:W-:Y:S01]  /*3ed0*/  ULDC UR6, c[0x0][0x658] ;  /* 0x0001960000067ab9 */ /* 0x000fe20000000800 */
[----:B------:R-:W-:Y:S01]  /*3ee0*/  ULDC UR5, c[0x0][0x10] ;  /* 0x0000040000057ab9 */ /* 0x000fe20000000800 */
[----:B------:R-:W-:Y:S01]  /*3ef0*/  UMOV UR7, 0xffffffff ;  /* 0xffffffff00077882 */ /* 0x000fe20000000000 */
[----:B------:R-:W-:Y:S01]  /*3f00*/  UMOV UR8, 0x1 ;  /* 0x0000000100087882 */ /* 0x000fe20000000000 */
[----:B------:R-:W-:Y:S01]  /*3f10*/  UIMAD.WIDE.U32 UR4, UR4, UR5, URZ ;  /* 0x00000005040472a5 */ /* 0x000fe2000f8e003f */
[----:B------:R-:W-:Y:S01]  /*3f20*/  LOP3.LUT P0, RZ, R18, 0x1f, RZ, 0xc0, !PT ;  /* 0x0000001f12ff7812 */ /* 0x000fe2000780c0ff */
[----:B------:R-:W-:Y:S01]  /*3f30*/  USHF.L.U32 UR7, UR7, UR6, URZ ;  /* 0x0000000607077299 */ /* 0x000fe2000800063f */
[----:B------:R-:W-:Y:S01]  /*3f40*/  BSSY B0, `(.L_x_71) ;  /* 0x00000c1000007945 */ /* 0x000fe20003800000 */
[----:B------:R-:W-:Y:S01]  /*3f50*/  USHF.L.U32 UR18, UR8, UR6, URZ ;  /* 0x0000000608127299 */ /* 0x000fe2000800063f */
[----:B------:R-:W-:Y:S01]  /*3f60*/  IMAD.MOV.U32 R12, RZ, RZ, 0x1 ;  /* 0x00000001ff0c7424 */ /* 0x000fe200078e00ff */
[----:B------:R-:W-:Y:S01]  /*3f70*/  LOP3.LUT R18, R19, 0x2, RZ, 0xfc, !PT ;  /* 0x0000000213127812 */ /* 0x000fe200078efcff */
[----:B------:R-:W-:Y:S01]  /*3f80*/  ULDC UR6, c[0x0][0x14] ;  /* 0x0000050000067ab9 */ /* 0x000fe20000000800 */
[----:B------:R-:W-:Y:S01]  /*3f90*/  PLOP3.LUT P0, PT, P0, P2, PT, 0x8a, 0x0 ;  /* 0x000000000000781c */ /* 0x000fe20000705172 */
[----:B------:R-:W-:Y:S01]  /*3fa0*/  UIMAD.WIDE.U32 UR20, UR4, UR6, URZ ;  /* 0x00000006041472a5 */ /* 0x000fe2000f8e003f */
[----:B------:R-:W-:Y:S01]  /*3fb0*/  IMAD.MOV.U32 R10, RZ, RZ, 0x1 ;  /* 0x00000001ff0a7424 */ /* 0x000fe200078e00ff */
[----:B------:R-:W-:-:S02]  /*3fc0*/  UIMAD UR13, UR5, UR6, URZ ;  /* 0x00000006050d72a4 */ /* 0x000fc4000f8e023f */
[----:B------:R-:W-:Y:S01]  /*3fd0*/  ULOP3.LUT UR17, URZ, UR7, URZ, 0x33, !UPT ;  /* 0x000000073f117292 */ /* 0x000fe2000f8e333f */
[----:B0-----:R-:W-:Y:S01]  /*3fe0*/  VIADD R0, R0, 0x7f ;  /* 0x0000007f00007836 */ /* 0x001fe20000000000 */
[----:B------:R-:W-:Y:S01]  /*3ff0*/  UIADD3 UR13, UR21, UR13, URZ ;  /* 0x0000000d150d7290 */ /* 0x000fe2000fffe03f */
[----:B------:R-:W-:-:S03]  /*4000*/  ULDC.64 UR22, c[0x0][0x198] ;  /* 0x0000660000167ab9 */ /* 0x000fc60000000a00 */
[----:B------:R-:W-:-:S04]  /*4010*/  SHF.R.S32.HI R3, RZ, 0x1f, R0 ;  /* 0x0000001fff037819 */ /* 0x000fc80000011400 */
[----:B------:R-:W-:Y:S01]  /*4020*/  LEA.HI R3, R3, R0, RZ, 0x7 ;  /* 0x0000000003037211 */ /* 0x000fe200078f38ff */
[----:B------:R-:W-:-:S03]  /*4030*/  IMAD.MOV.U32 R0, RZ, RZ, RZ ;  /* 0x000000ffff007224 */ /* 0x000fc600078e00ff */
[----:B------:R-:W-:-:S05]  /*4040*/  SHF.R.S32.HI R13, RZ, 0x7, R3 ;  /* 0x00000007ff0d7819 */ /* 0x000fca0000011403 */
[----:B------:R-:W-:-:S07]  /*4050*/  VIADD R11, R13, 0x1 ;  /* 0x000000010d0b7836 */ /* 0x000fce0000000000 */
.L_x_83:
[----:B------:R-:W-:-:S03]  /*4060*/  UMOV UR4, 0xffffffff ;  /* 0xffffffff00047882 */ /* 0x000fc60000000000 */
[----:B------:R-:W-:Y:S05]  /*4070*/  BRA.DIV UR4, `(.L_x_72) ;  /* 0x0000001204307947 */ /* 0x000fea000b800000 */
[----:B------:R-:W-:-:S13]  /*4080*/  ELECT P6, URZ, PT ;  /* 0x00000000003f782f */ /* 0x000fda00038c0000 */
.L_x_98:
[----:B------:R-:W0:Y:S01]  /*4090*/  LDC R3, c[0x0][0x28c] ;  /* 0x0000a300ff037b82 */ /* 0x000e220000000800 */
[----:B------:R-:W-:Y:S01]  /*40a0*/  BSSY B1, `(.L_x_73) ;  /* 0x0000037000017945 */ /* 0x000fe20003800000 */
[----:B0-----:R-:W-:-:S13]  /*40b0*/  ISETP.LT.OR P6, PT, R3, 0x1, !P6 ;  /* 0x000000010300780c */ /* 0x001fda00077c1670 */
[----:B------:R-:W-:Y:S05]  /*40c0*/  @P6 BRA `(.L_x_74) ;  /* 0x0000000000d06947 */ /* 0x000fea0003800000 */
[----:B------:R-:W-:Y:S02]  /*40d0*/  IMAD.SHL.U32 R9, R9, 0x10, RZ ;  /* 0x0000001009097824 */ /* 0x000fe400078e00ff */
[----:B------:R-:W-:Y:S02]  /*40e0*/  IMAD R14, R7, 0xc0, RZ ;  /* 0x000000c0070e7824 */ /* 0x000fe400078e02ff */
[----:B------:R-:W-:Y:S02]  /*40f0*/  IMAD.MOV.U32 R21, RZ, RZ, RZ ;  /* 0x000000ffff157224 */ /* 0x000fe400078e00ff */
[----:B------:R-:W-:Y:S02]  /*4100*/  IMAD.MOV.U32 R3, RZ, RZ, R11 ;  /* 0x000000ffff037224 */ /* 0x000fe400078e000b */
[----:B------:R-:W-:Y:S02]  /*4110*/  IMAD.MOV.U32 R4, RZ, RZ, R10 ;  /* 0x000000ffff047224 */ /* 0x000fe400078e000a */
[----:B------:R-:W-:-:S07]  /*4120*/  IMAD.MOV.U32 R5, RZ, RZ, R0 ;  /* 0x000000ffff057224 */ /* 0x000fce00078e0000 */
.L_x_78:
[----:B------:R-:W0:Y:S01]  /*4130*/  S2R R7, SR_CgaCtaId ;  /* 0x0000000000077919 */ /* 0x000e220000008800 */
[----:B------:R-:W-:-:S04]  /*4140*/  MOV R6, 0x400 ;  /* 0x0000040000067802 */ /* 0x000fc80000000f00 */
[----:B0-----:R-:W-:Y:S02]  /*4150*/  LEA R20, R7, R6, 0x18 ;  /* 0x0000000607147211 */ /* 0x001fe400078ec0ff */
[----:B------:R-:W-:Y:S01]  /*4160*/  SHF.L.U32 R6, R4, 0x1f, RZ ;  /* 0x0000001f04067819 */ /* 0x000fe200000006ff */
[----:B------:R-:W0:Y:S02]  /*4170*/  @!P2 LDC R7, c[0x0][0x500] ;  /* 0x00014000ff07ab82 */ /* 0x000e240000000800 */
[----:B------:R-:W-:-:S04]  /*4180*/  IMAD R15, R5, 0x8, R20 ;  /* 0x00000008050f7824 */ /* 0x000fc800078e0214 */
[----:B------:R-:W1:Y:S02]  /*4190*/  SYNCS.PHASECHK.TRANS64.TRYWAIT P1, [R15+URZ+0x40], R6 ;  /* 0x000040060f0075a7 */ /* 0x000e64000802017f */
[----:B-1----:R-:W-:Y:S05]  /*41a0*/  @!P1 BRA `(.L_x_75) ;  /* 0x0000001000049947 */ /* 0x002fea0003800000 */
.L_x_99:
[----:B-1----:R-:W-:Y:S01]  /*41b0*/  PRMT R6, R18, 0x9910, RZ ;  /* 0x0000991012067816 */ /* 0x002fe200000000ff */
[----:B0-----:R0:W-:Y:S03]  /*41c0*/  @!P2 SYNCS.ARRIVE.TRANS64 RZ, [R15+URZ], R7 ;  /* 0x000000070fffa9a7 */ /* 0x0011e6000800003f */
[----:B------:R-:W-:-:S13]  /*41d0*/  ISETP.NE.AND P1, PT, R6, 0x2, PT ;  /* 0x000000020600780c */ /* 0x000fda0003f25270 */
[----:B0-----:R-:W-:Y:S05]  /*41e0*/  @P1 BRA `(.L_x_76) ;  /* 0x0000000000041947 */ /* 0x001fea0003800000 */
[----:B------:R-:W-:Y:S01]  /*41f0*/  BPT.TRAP 0x1 ;  /* 0x000000040000795c */ /* 0x000fe20000300000 */
.L_x_76:
[----:B------:R-:W-:Y:S05]  /*4200*/  @P0 BRA `(.L_x_77) ;  /* 0x0000000000040947 */ /* 0x000fea0003800000 */
[----:B------:R-:W-:Y:S01]  /*4210*/  BPT.TRAP 0x1 ;  /* 0x000000040000795c */ /* 0x000fe20000300000 */
.L_x_77:
[--C-:B------:R-:W-:Y:S01]  /*4220*/  IMAD R6, R5, 0x6000, R20.reuse ;  /* 0x0000600005067824 */ /* 0x100fe200078e0214 */
[----:B------:R-:W-:Y:S01]  /*4230*/  R2UR UR9, R15 ;  /* 0x000000000f0972ca */ /* 0x000fe200000e0000 */
[----:B------:R-:W-:Y:S01]  /*4240*/  IMAD R20, R5, 0x800, R20 ;  /* 0x0000080005147824 */ /* 0x000fe200078e0214 */
[----:B------:R-:W-:Y:S01]  /*4250*/  UIADD3 UR4, UP0, UR22, 0xf0, URZ ;  /* 0x000000f016047890 */ /* 0x000fe2000ff1e03f */
[----:B------:R-:W-:Y:S01]  /*4260*/  VIADD R3, R3, 0xffffffff ;  /* 0xffffffff03037836 */ /* 0x000fe20000000000 */
[----:B------:R-:W-:Y:S01]  /*4270*/  R2UR UR5, R6 ;  /* 0x00000000060572ca */ /* 0x000fe200000e0000 */
[----:B------:R-:W-:Y:S01]  /*4280*/  UIADD3 UR24, UP1, UR22, 0x1f0, URZ ;  /* 0x000001f016187890 */ /* 0x000fe2000ff3e03f */
[----:B------:R-:W-:Y:S01]  /*4290*/  R2UR UR8, R20 ;  /* 0x00000000140872ca */ /* 0x000fe200000e0000 */
[----:B------:R-:W-:Y:S01]  /*42a0*/  VIADD R5, R5, 0x1 ;  /* 0x0000000105057836 */ /* 0x000fe20000000000 */
[----:B------:R-:W-:Y:S01]  /*42b0*/  R2UR UR11, R14 ;  /* 0x000000000e0b72ca */ /* 0x000fe200000e0000 */
[----:B------:R-:W-:Y:S01]  /*42c0*/  UIADD3.X UR25, URZ, UR23, URZ, UP1, !UPT ;  /* 0x000000173f197290 */ /* 0x000fe20008ffe43f */
[----:B------:R-:W-:Y:S01]  /*42d0*/  R2UR UR10, R21 ;  /* 0x00000000150a72ca */ /* 0x000fe200000e0000 */
[----:B------:R-:W-:Y:S01]  /*42e0*/  UMOV UR6, 0x0 ;  /* 0x0000000000067882 */ /* 0x000fe20000000000 */
[----:B------:R-:W-:Y:S01]  /*42f0*/  R2UR UR12, R8 ;  /* 0x00000000080c72ca */ /* 0x000fe200000e0000 */
[----:B------:R-:W-:Y:S01]  /*4300*/  UMOV UR7, 0x10000000 ;  /* 0x1000000000077882 */ /* 0x000fe20000000000 */
[----:B------:R-:W-:Y:S01]  /*4310*/  R2UR UR19, R9 ;  /* 0x00000000091372ca */ /* 0x000fe200000e0000 */
[----:B------:R-:W-:Y:S01]  /*4320*/  VIADD R21, R21, 0x80 ;  /* 0x0000008015157836 */ /* 0x000fe20000000000 */
[----:B------:R-:W-:Y:S01]  /*4330*/  ISETP.GT.AND P3, PT, R3, 0x1, PT ;  /* 0x000000010300780c */ /* 0x000fe20003f64270 */
[----:B------:R-:W-:Y:S01]  /*4340*/  UIADD3 UR14, UR5, 0x180, URZ ;  /* 0x00000180050e7890 */ /* 0x000fe2000fffe03f */
[----:B------:R-:W-:Y:S01]  /*4350*/  ISETP.NE.AND P1, PT, R5, 0x8, PT ;  /* 0x000000080500780c */ /* 0x000fe20003f25270 */
[----:B------:R-:W-:-:S02]  /*4360*/  UIADD3.X UR5, URZ, UR23, URZ, UP0, !UPT ;  /* 0x000000173f057290 */ /* 0x000fc400087fe43f */
[----:B------:R-:W-:Y:S01]  /*4370*/  UIADD3 UR15, UR8, 0x30180, URZ ;  /* 0x00030180080f7890 */ /* 0x000fe2000fffe03f */
[----:B------:R-:W-:Y:S02]  /*4380*/  SEL R7, RZ, 0x1, P1 ;  /* 0x00000001ff077807 */ /* 0x000fe40000800000 */
[----:B------:R-:W-:Y:S01]  /*4390*/  UMOV UR8, UR14 ;  /* 0x0000000e00087c82 */ /* 0x000fe20008000000 */
[----:B------:R-:W-:Y:S02]  /*43a0*/  SEL R5, R5, RZ, P1 ;  /* 0x000000ff05057207 */ /* 0x000fe40000800000 */
[----:B------:R-:W-:Y:S01]  /*43b0*/  LOP3.LUT R4, R4, R7, RZ, 0x3c, !PT ;  /* 0x0000000704047212 */ /* 0x000fe200078e3cff */
[----:B------:R0:W-:Y:S02]  /*43c0*/  UTMALDG.3D [UR8], [UR4], desc[UR6] ;  /* 0x00000608040075b4 */ /* 0x0001e40008011000 */
[----:B0-----:R-:W-:Y:S01]  /*43d0*/  UMOV UR8, UR15 ;  /* 0x0000000f00087c82 */ /* 0x001fe20008000000 */
[----:B------:R-:W-:-:S02]  /*43e0*/  UMOV UR11, UR19 ;  /* 0x00000013000b7c82 */ /* 0x000fc40008000000 */
[----:B------:R0:W-:Y:S02]  /*43f0*/  UTMALDG.3D [UR8], [UR24], desc[UR6] ;  /* 0x00000608180075b4 */ /* 0x0001e40008011000 */
[----:B0-----:R-:W-:Y:S05]  /*4400*/  @P3 BRA `(.L_x_78) ;  /* 0xfffffffc00483947 */ /* 0x001fea000383ffff */
.L_x_74:
[----:B------:R-:W-:Y:S05]  /*4410*/  BSYNC B1 ;  /* 0x0000000000017941 */ /* 0x000fea0003800000 */
.L_x_73:
[----:B------:R-:W-:Y:S01]  /*4420*/  LOP3.LUT P3, RZ, R12, 0xff, RZ, 0xc0, !PT ;  /* 0x000000ff0cff7812 */ /* 0x000fe2000786c0ff */
[----:B------:R-:W-:Y:S01]  /*4430*/  IMAD.IADD R0, R13, 0x1, R0 ;  /* 0x000000010d007824 */ /* 0x000fe200078e0200 */
[----:B------:R-:W-:Y:S01]  /*4440*/  IADD3 R2, P4, R2, UR20, RZ ;  /* 0x0000001402027c10 */ /* 0x000fe2000ff9e0ff */
[----:B------:R-:W-:Y:S01]  /*4450*/  ULDC.64 UR4, c[0x0][0x650] ;  /* 0x0001940000047ab9 */ /* 0x000fe20000000a00 */
[----:B------:R-:W-:Y:S01]  /*4460*/  BSSY B1, `(.L_x_79) ;  /* 0x000006c000017945 */ /* 0x000fe20003800000 */
[----:B------:R-:W-:Y:S01]  /*4470*/  IMAD.MOV.U32 R7, RZ, RZ, -0x1 ;  /* 0xffffffffff077424 */ /* 0x000fe200078e00ff */
[----:B------:R-:W-:Y:S01]  /*4480*/  SHF.R.U32.HI R3, RZ, 0x3, R0 ;  /* 0x00000003ff037819 */ /* 0x000fe20000011600 */
[----:B------:R-:W-:Y:S01]  /*4490*/  IMAD.MOV.U32 R9, RZ, RZ, -0x1 ;  /* 0xffffffffff097424 */ /* 0x000fe200078e00ff */
[----:B------:R-:W-:Y:S01]  /*44a0*/  ISETP.GT.U32.AND P1, PT, R0, 0x7, PT ;  /* 0x000000070000780c */ /* 0x000fe20003f24070 */
[----:B------:R-:W-:Y:S01]  /*44b0*/  IMAD.MOV.U32 R8, RZ, RZ, -0x1 ;  /* 0xffffffffff087424 */ /* 0x000fe200078e00ff */
[----:B------:R-:W-:-:S02]  /*44c0*/  LOP3.LUT R3, R3, 0x1, RZ, 0xc0, !PT ;  /* 0x0000000103037812 */ /* 0x000fc400078ec0ff */
[----:B------:R-:W-:Y:S01]  /*44d0*/  ISETP.LT.U32.AND P1, PT, R13, 0x8, P1 ;  /* 0x000000080d00780c */ /* 0x000fe20000f21070 */
[----:B------:R-:W0:Y:S01]  /*44e0*/  @P3 S2R R5, SR_CgaCtaId ;  /* 0x0000000000053919 */ /* 0x000e220000008800 */
[----:B------:R-:W-:Y:S02]  /*44f0*/  @P3 MOV R4, 0x400 ;  /* 0x0000040000043802 */ /* 0x000fe40000000f00 */
[----:B------:R-:W-:Y:S02]  /*4500*/  IADD3.X R17, R17, UR13, RZ, P4, !PT ;  /* 0x0000000d11117c10 */ /* 0x000fe4000a7fe4ff */
[----:B------:R-:W-:Y:S02]  /*4510*/  ISETP.GE.U32.AND P4, PT, R2, UR4, PT ;  /* 0x0000000402007c0c */ /* 0x000fe4000bf86070 */
[----:B------:R-:W-:Y:S02]  /*4520*/  LOP3.LUT R0, R0, 0x7, RZ, 0xc0, !PT ;  /* 0x0000000700007812 */ /* 0x000fe400078ec0ff */
[----:B------:R-:W-:-:S02]  /*4530*/  PRMT R12, RZ, 0x7610, R12 ;  /* 0x00007610ff0c7816 */ /* 0x000fc4000000000c */
[----:B0-----:R-:W-:-:S04]  /*4540*/  @P3 LEA R4, R5, R4, 0x18 ;  /* 0x0000000405043211 */ /* 0x001fc800078ec0ff */
[----:B------:R0:W-:Y:S01]  /*4550*/  @P3 SYNCS.ARRIVE.TRANS64.A1T0 RZ, [R4+URZ+0x98], RZ ;  /* 0x000098ff04ff39a7 */ /* 0x0001e2000810003f */
[----:B------:R-:W-:Y:S02]  /*4560*/  ISETP.NE.U32.AND P3, PT, R3, 0x1, PT ;  /* 0x000000010300780c */ /* 0x000fe40003f65070 */
[----:B------:R-:W-:Y:S02]  /*4570*/  SEL R3, RZ, 0x1, !P1 ;  /* 0x00000001ff037807 */ /* 0x000fe40004800000 */
[----:B------:R-:W-:Y:S02]  /*4580*/  ISETP.GE.U32.AND.EX P1, PT, R17, UR5, PT, P4 ;  /* 0x0000000511007c0c */ /* 0x000fe4000bf26140 */
[----:B------:R-:W-:-:S04]  /*4590*/  ISETP.GT.U32.AND P3, PT, R13, 0x7, !P3 ;  /* 0x000000070d00780c */ /* 0x000fc80005f64070 */
[----:B0-----:R-:W-:-:S04]  /*45a0*/  SEL R4, RZ, 0x1, !P3 ;  /* 0x00000001ff047807 */ /* 0x001fc80005800000 */
[--C-:B------:R-:W-:Y:S02]  /*45b0*/  LOP3.LUT R10, R4, R10, R3.reuse, 0x96, !PT ;  /* 0x0000000a040a7212 */ /* 0x100fe400078e9603 */
[----:B------:R-:W-:Y:S01]  /*45c0*/  PRMT R3, RZ, 0x7610, R3 ;  /* 0x00007610ff037816 */ /* 0x000fe20000000003 */
[----:B------:R-:W-:Y:S06]  /*45d0*/  @P1 BRA `(.L_x_80) ;  /* 0x0000000400501947 */ /* 0x000fec0003800000 */
[----:B------:R-:W-:Y:S01]  /*45e0*/  ULDC.64 UR4, c[0x0][0x628] ;  /* 0x00018a0000047ab9 */ /* 0x000fe20000000a00 */
[----:B------:R-:W0:Y:S01]  /*45f0*/  S2R R15, SR_CTAID.X ;  /* 0x00000000000f7919 */ /* 0x000e220000002500 */
[----:B------:R-:W-:Y:S01]  /*4600*/  ISETP.NE.U32.AND P1, PT, RZ, UR4, PT ;  /* 0x00000004ff007c0c */ /* 0x000fe2000bf25070 */
[----:B------:R-:W-:Y:S01]  /*4610*/  ULDC UR7, c[0x0][0x630] ;  /* 0x00018c0000077ab9 */ /* 0x000fe20000000800 */
[----:B------:R-:W-:Y:S01]  /*4620*/  IMAD.MOV.U32 R4, RZ, RZ, R2 ;  /* 0x000000ffff047224 */ /* 0x000fe200078e0002 */
[----:B------:R-:W1:Y:S01]  /*4630*/  S2R R14, SR_CTAID.Y ;  /* 0x00000000000e7919 */ /* 0x000e620000002600 */
[----:B------:R-:W-:Y:S01]  /*4640*/  ISETP.NE.AND.EX P1, PT, RZ, UR5, PT, P1 ;  /* 0x00000005ff007c0c */ /* 0x000fe2000bf25310 */
[----:B------:R-:W-:-:S12]  /*4650*/  IMAD.MOV.U32 R5, RZ, RZ, R17 ;  /* 0x000000ffff057224 */ /* 0x000fd800078e0011 */
[----:B------:R-:W-:Y:S05]  /*4660*/  @!P1 BRA `(.L_x_81) ;  /* 0x0000000000289947 */ /* 0x000fea0003800000 */
[----:B------:R-:W-:Y:S02]  /*4670*/  ULDC UR6, c[0x0][0x634] ;  /* 0x00018d0000067ab9 */ /* 0x000fe40000000800 */
[----:B------:R-:W-:-:S05]  /*4680*/  IADD3 R9, P1, R2, UR6, RZ ;  /* 0x0000000602097c10 */ /* 0x000fca000ff3e0ff */
[----:B------:R-:W-:-:S04]  /*4690*/  IMAD.X R3, RZ, RZ, R17, P1 ;  /* 0x000000ffff037224 */ /* 0x000fc800008e0611 */
[----:B------:R-:W-:-:S04]  /*46a0*/  IMAD.WIDE.U32 R6, R3, UR4, RZ ;  /* 0x0000000403067c25 */ /* 0x000fc8000f8e00ff */
[----:B------:R-:W-:-:S04]  /*46b0*/  IMAD.WIDE.U32 R6, P1, R9, UR5, R6 ;  /* 0x0000000509067c25 */ /* 0x000fc8000f820006 */
[----:B------:R-:W-:-:S04]  /*46c0*/  IMAD.WIDE.U32 R8, R9, UR4, RZ ;  /* 0x0000000409087c25 */ /* 0x000fc8000f8e00ff */
[----:B------:R-:W-:Y:S01]  /*46d0*/  IMAD.X R5, RZ, RZ, RZ, P1 ;  /* 0x000000ffff057224 */ /* 0x000fe200008e06ff */
[----:B------:R-:W-:Y:S01]  /*46e0*/  IADD3 RZ, P1, R9, R6, RZ ;  /* 0x0000000609ff7210 */ /* 0x000fe20007f3e0ff */
[----:B------:R-:W-:-:S04]  /*46f0*/  IMAD.MOV.U32 R4, RZ, RZ, R7 ;  /* 0x000000ffff047224 */ /* 0x000fc800078e0007 */
[----:B------:R-:W-:-:S08]  /*4700*/  IMAD.WIDE.U32.X R4, R3, UR5, R4, P1 ;  /* 0x0000000503047c25 */ /* 0x000fd000088e0404 */
.L_x_81:
[--C-:B------:R-:W-:Y:S01]  /*4710*/  SHF.R.U64 R8, R4, UR7, R5.reuse ;  /* 0x0000000704087c19 */ /* 0x100fe20008001205 */
[----:B------:R-:W-:Y:S01]  /*4720*/  ULDC.64 UR4, c[0x0][0x620] ;  /* 0x0001880000047ab9 */ /* 0x000fe20000000a00 */
[----:B------:R-:W-:Y:S01]  /*4730*/  SHF.R.U32.HI R3, RZ, UR7, R5 ;  /* 0x00000007ff037c19 */ /* 0x000fe20008011605 */
[----:B------:R-:W-:Y:S01]  /*4740*/  ULDC.64 UR8, c[0x0][0x640] ;  /* 0x0001900000087ab9 */ /* 0x000fe20000000a00 */
[----:B------:R-:W-:Y:S01]  /*4750*/  IADD3 R7, P1, RZ, -R8, RZ ;  /* 0x80000008ff077210 */ /* 0x000fe20007f3e0ff */
[----:B------:R-:W2:Y:S01]  /*4760*/  LDC R21, c[0x0][0x148] ;  /* 0x00005200ff157b82 */ /* 0x000ea20000000800 */
[----:B0-----:R-:W-:Y:S01]  /*4770*/  I2FP.F32.U32 R9, R15 ;  /* 0x0000000f00097245 */ /* 0x001fe20000201000 */
[----:B------:R-:W-:Y:S02]  /*4780*/  ULDC UR6, c[0x0][0x608] ;  /* 0x0001820000067ab9 */ /* 0x000fe40000000800 */
[----:B------:R-:W-:Y:S01]  /*4790*/  IMAD.X R3, RZ, RZ, ~R3, P1 ;  /* 0x000000ffff037224 */ /* 0x000fe200008e0e03 */
[----:B------:R-:W-:-:S03]  /*47a0*/  ISETP.NE.U32.AND P1, PT, RZ, UR8, PT ;  /* 0x00000008ff007c0c */ /* 0x000fc6000bf25070 */
[----:B------:R-:W-:Y:S01]  /*47b0*/  IMAD R6, R3, UR4, RZ ;  /* 0x0000000403067c24 */ /* 0x000fe2000f8e02ff */
[----:B------:R-:W-:Y:S01]  /*47c0*/  ISETP.NE.AND.EX P1, PT, RZ, UR9, PT, P1 ;  /* 0x00000009ff007c0c */ /* 0x000fe2000bf25310 */
[----:B------:R-:W-:Y:S02]  /*47d0*/  IMAD.MOV.U32 R3, RZ, RZ, R17 ;  /* 0x000000ffff037224 */ /* 0x000fe400078e0011 */
[----:B------:R-:W-:Y:S01]  /*47e0*/  IMAD.WIDE.U32 R4, R7, UR4, R2 ;  /* 0x0000000407047c25 */ /* 0x000fe2000f8e0002 */
[----:B------:R-:W-:-:S03]  /*47f0*/  ULDC UR4, c[0x0][0x150] ;  /* 0x0000540000047ab9 */ /* 0x000fc60000000800 */
[----:B------:R-:W-:Y:S01]  /*4800*/  FMUL R9, R9, UR4 ;  /* 0x0000000409097c20 */ /* 0x000fe20008400000 */
[----:B------:R-:W-:Y:S01]  /*4810*/  IMAD R3, R7, UR5, R6 ;  /* 0x0000000507037c24 */ /* 0x000fe2000f8e0206 */
[----:B------:R-:W-:Y:S01]  /*4820*/  ULDC UR4, c[0x0][0x618] ;  /* 0x0001860000047ab9 */ /* 0x000fe20000000800 */
[----:B------:R-:W0:Y:S01]  /*4830*/  LDC R6, c[0x0][0x144] ;  /* 0x00005100ff067b82 */ /* 0x000e220000000800 */
[----:B------:R-:W-:Y:S01]  /*4840*/  ULDC UR5, c[0x0][0x154] ;  /* 0x0000550000057ab9 */ /* 0x000fe20000000800 */
[----:B------:R-:W-:Y:S01]  /*4850*/  IMAD.IADD R5, R5, 0x1, R3 ;  /* 0x0000000105057824 */ /* 0x000fe200078e0203 */
[----:B------:R-:W3:Y:S04]  /*4860*/  F2I.U32.TRUNC.NTZ R9, R9 ;  /* 0x0000000900097305 */ /* 0x000ee8000020f000 */
[----:B------:R-:W-:-:S02]  /*4870*/  SHF.R.U64 R3, R4, UR4, R5 ;  /* 0x0000000404037c19 */ /* 0x000fc40008001205 */
[----:B-1----:R-:W-:-:S05]  /*4880*/  I2FP.F32.U32 R4, R14 ;  /* 0x0000000e00047245 */ /* 0x002fca0000201000 */
[----:B------:R-:W-:Y:S01]  /*4890*/  FMUL R22, R4, UR5 ;  /* 0x0000000504167c20 */ /* 0x000fe20008400000 */
[----:B------:R-:W-:Y:S01]  /*48a0*/  SHF.R.U32.HI R4, RZ, UR4, R5 ;  /* 0x00000004ff047c19 */ /* 0x000fe20008011605 */
[----:B------:R-:W-:-:S03]  /*48b0*/  ULDC UR4, c[0x0][0x658] ;  /* 0x0001960000047ab9 */ /* 0x000fc60000000800 */
[--C-:B------:R-:W-:Y:S01]  /*48c0*/  SHF.R.U64 R20, R3, UR6, R4.reuse ;  /* 0x0000000603147c19 */ /* 0x100fe20008001204 */
[----:B------:R-:W1:Y:S01]  /*48d0*/  F2I.U32.TRUNC.NTZ R22, R22 ;  /* 0x0000001600167305 */ /* 0x000e62000020f000 */
[----:B------:R-:W-:Y:S01]  /*48e0*/  SHF.R.U32.HI R5, RZ, UR6, R4 ;  /* 0x00000006ff057c19 */ /* 0x000fe20008011604 */
[----:B---3--:R-:W-:-:S03]  /*48f0*/  IMAD.MOV R4, RZ, RZ, -R9 ;  /* 0x000000ffff047224 */ /* 0x008fc600078e0a09 */
[----:B------:R-:W-:Y:S01]  /*4900*/  SHF.R.U64 R9, R20, UR4, R5 ;  /* 0x0000000414097c19 */ /* 0x000fe20008001205 */
[----:B0-----:R-:W-:Y:S01]  /*4910*/  IMAD R15, R6, R4, R15 ;  /* 0x00000004060f7224 */ /* 0x001fe200078e020f */
[----:B------:R-:W-:-:S03]  /*4920*/  SHF.R.U32.HI R23, RZ, UR4, R5 ;  /* 0x00000004ff177c19 */ /* 0x000fc60008011605 */
[----:B------:R-:W-:Y:S02]  /*4930*/  IMAD.MOV.U32 R4, RZ, RZ, R9 ;  /* 0x000000ffff047224 */ /* 0x000fe400078e0009 */
[----:B------:R-:W-:Y:S01]  /*4940*/  IMAD.MOV.U32 R5, RZ, RZ, R23 ;  /* 0x000000ffff057224 */ /* 0x000fe200078e0017 */
[----:B-12---:R-:W-:Y:S06]  /*4950*/  @!P1 BRA `(.L_x_82) ;  /* 0x0000000000289947 */ /* 0x006fec0003800000 */
[----:B------:R-:W-:Y:S02]  /*4960*/  ULDC UR4, c[0x0][0x64c] ;  /* 0x0001930000047ab9 */ /* 0x000fe40000000800 */
[----:B------:R-:W-:-:S05]  /*4970*/  IADD3 R5, P1, R9, UR4, RZ ;  /* 0x0000000409057c10 */ /* 0x000fca000ff3e0ff */
[----:B------:R-:W-:-:S04]  /*4980*/  IMAD.X R23, RZ, RZ, R23, P1 ;  /* 0x000000ffff177224 */ /* 0x000fc800008e0617 */
[----:B------:R-:W-:-:S04]  /*4990*/  IMAD.WIDE.U32 R6, R23, UR8, RZ ;  /* 0x0000000817067c25 */ /* 0x000fc8000f8e00ff */
[----:B------:R-:W-:-:S04]  /*49a0*/  IMAD.WIDE.U32 R6, P1, R5, UR9, R6 ;  /* 0x0000000905067c25 */ /* 0x000fc8000f820006 */
[----:B------:R-:W-:-:S04]  /*49b0*/  IMAD.WIDE.U32 R4, R5, UR8, RZ ;  /* 0x0000000805047c25 */ /* 0x000fc8000f8e00ff */
[----:B------:R-:W-:Y:S01]  /*49c0*/  IMAD.MOV.U32 R4, RZ, RZ, R7 ;  /* 0x000000ffff047224 */ /* 0x000fe200078e0007 */
[----:B------:R-:W-:Y:S01]  /*49d0*/  IADD3 RZ, P3, R5, R6, RZ ;  /* 0x0000000605ff7210 */ /* 0x000fe20007f7e0ff */
[----:B------:R-:W-:-:S04]  /*49e0*/  IMAD.X R5, RZ, RZ, RZ, P1 ;  /* 0x000000ffff057224 */ /* 0x000fc800008e06ff */
[----:B------:R-:W-:-:S08]  /*49f0*/  IMAD.WIDE.U32.X R4, R23, UR9, R4, P3 ;  /* 0x0000000917047c25 */ /* 0x000fd000098e0404 */
.L_x_82:
[----:B------:R-:W-:Y:S01]  /*4a00*/  ISETP.NE.AND P1, PT, R16, 0x1, PT ;  /* 0x000000011000780c */ /* 0x000fe20003f25270 */
[----:B------:R-:W-:Y:S01]  /*4a10*/  ULDC UR4, c[0x0][0x648] ;  /* 0x0001920000047ab9 */ /* 0x000fe20000000800 */
[----:B------:R-:W-:Y:S01]  /*4a20*/  LOP3.LUT R20, R20, UR17, RZ, 0xc0, !PT ;  /* 0x0000001114147c12 */ /* 0x000fe2000f8ec0ff */
[----:B------:R-:W-:Y:S01]  /*4a30*/  IMAD.MOV R22, RZ, RZ, -R22 ;  /* 0x000000ffff167224 */ /* 0x000fe200078e0a16 */
[----:B------:R-:W-:Y:S01]  /*4a40*/  SHF.R.U64 R5, R4, UR4, R5 ;  /* 0x0000000404057c19 */ /* 0x000fe20008001205 */
[----:B------:R-:W-:Y:S01]  /*4a50*/  ULDC UR4, c[0x0][0x638] ;  /* 0x00018e0000047ab9 */ /* 0x000fe20000000800 */
[----:B------:R-:W-:Y:S01]  /*4a60*/  LOP3.LUT R6, R3, UR16, RZ, 0xc0, !PT ;  /* 0x0000001003067c12 */ /* 0x000fe2000f8ec0ff */
[----:B------:R-:W-:Y:S01]  /*4a70*/  ULDC UR5, c[0x0][0x610] ;  /* 0x0001840000057ab9 */ /* 0x000fe20000000800 */
[----:B------:R-:W-:Y:S02]  /*4a80*/  IMAD.MOV.U32 R3, RZ, RZ, 0x1 ;  /* 0x00000001ff037424 */ /* 0x000fe400078e00ff */
[----:B------:R-:W-:-:S02]  /*4a90*/  IMAD.MOV R4, RZ, RZ, -R5 ;  /* 0x000000ffff047224 */ /* 0x000fc400078e0a05 */
[----:B------:R-:W-:Y:S02]  /*4aa0*/  IMAD R20, R5, UR18, R20 ;  /* 0x0000001205147c24 */ /* 0x000fe4000f8e0214 */
[----:B------:R-:W-:Y:S02]  /*4ab0*/  @P1 IMAD R15, R21, R22, R14 ;  /* 0x00000016150f1224 */ /* 0x000fe400078e020e */
[----:B------:R-:W-:Y:S01]  /*4ac0*/  IMAD R9, R4, UR4, R9 ;  /* 0x0000000404097c24 */ /* 0x000fe2000f8e0209 */
[----:B------:R-:W-:Y:S01]  /*4ad0*/  ULDC UR4, c[0x0][0x600] ;  /* 0x0001800000047ab9 */ /* 0x000fe20000000800 */
[----:B------:R-:W-:Y:S02]  /*4ae0*/  IMAD R15, R20, UR5, R15 ;  /* 0x00000005140f7c24 */ /* 0x000fe4000f8e020f */
[----:B------:R-:W-:-:S05]  /*4af0*/  IMAD R4, R9, UR4, R6 ;  /* 0x0000000409047c24 */ /* 0x000fca000f8e0206 */
[----:B------:R-:W-:Y:S02]  /*4b00*/  SEL R9, R4, R15, !P1 ;  /* 0x0000000f04097207 */ /* 0x000fe40004800000 */
[----:B------:R-:W-:-:S07]  /*4b10*/  SEL R7, R15, R4, !P1 ;  /* 0x000000040f077207 */ /* 0x000fce0004800000 */
.L_x_80:
[----:B------:R-:W-:Y:S05]  /*4b20*/  BSYNC B1 ;  /* 0x0000000000017941 */ /* 0x000fea0003800000 */
.L_x_79:
[----:B------:R-:W-:-:S13]  /*4b30*/  LOP3.LUT P1, RZ, R3, 0xff, RZ, 0xc0, !PT ;  /* 0x000000ff03ff7812 */ /* 0x000fda000782c0ff */
[----:B------:R-:W-:Y:S05]  /*4b40*/  @P1 BRA `(.L_x_83) ;  /* 0xfffffff400441947 */ /* 0x000fea000383ffff */
[----:B------:R-:W-:Y:S05]  /*4b50*/  BSYNC B0 ;  /* 0x0000000000007941 */ /* 0x000fea0003800000 */
.L_x_71:
[----:B------:R-:W-:-:S03]  /*4b60*/  UMOV UR4, 0xffffffff ;  /* 0xffffffff00047882 */ /* 0x000fc60000000000 */
[----:B------:R-:W-:Y:S05]  /*4b70*/  BRA.DIV UR4, `(.L_x_84) ;  /* 0x0000000604a47947 */ /* 0x000fea000b800000 */
[----:B------:R-:W-:-:S13]  /*4b80*/  ELECT P6, URZ, PT ;  /* 0x00000000003f782f */ /* 0x000fda00038c0000 */
.L_x_102:
[----:B------:R-:W-:Y:S04]  /*4b90*/  BSSY B0, `(.L_x_85) ;  /* 0x000004f000007945 */ /* 0x000fe80003800000 */
[----:B------:R-:W-:Y:S05]  /*4ba0*/  @!P6 BRA `(.L_x_86) ;  /* 0x000000040034e947 */ /* 0x000fea0003800000 */
[----:B------:R-:W-:-:S04]  /*4bb0*/  LOP3.LUT R19, R19, 0x2, RZ, 0xfc, !PT ;  /* 0x0000000213137812 */ /* 0x000fc800078efcff */
[----:B------:R-:W-:-:S13]  /*4bc0*/  ISETP.NE.AND P0, PT, R19, 0x3, PT ;  /* 0x000000031300780c */ /* 0x000fda0003f05270 */
[----:B------:R-:W-:Y:S05]  /*4bd0*/  @!P0 BRA `(.L_x_87) ;  /* 0x0000000000048947 */ /* 0x000fea0003800000 */
[----:B------:R-:W-:Y:S01]  /*4be0*/  BPT.TRAP 0x1 ;  /* 0x000000040000795c */ /* 0x000fe20000300000 */
.L_x_87:
[----:B------:R-:W0:Y:S01]  /*4bf0*/  S2R R3, SR_CgaCtaId ;  /* 0x0000000000037919 */ /* 0x000e220000008800 */
[----:B------:R-:W-:-:S04]  /*4c00*/  MOV R2, 0x400 ;  /* 0x0000040000027802 */ /* 0x000fc80000000f00 */
[----:B0-----:R-:W-:Y:S02]  /*4c10*/  LEA R3, R3, R2, 0x18 ;  /* 0x0000000203037211 */ /* 0x001fe400078ec0ff */
[----:B------:R-:W-:-:S03]  /*4c20*/  SHF.L.U32 R2, R10, 0x1f, RZ ;  /* 0x0000001f0a027819 */ /* 0x000fc600000006ff */
[----:B------:R-:W-:-:S04]  /*4c30*/  VIADD R3, R3, 0x40 ;  /* 0x0000004003037836 */ /* 0x000fc80000000000 */
[C---:B------:R-:W-:Y:S02]  /*4c40*/  IMAD R7, R0.reuse, 0x8, R3 ;  /* 0x0000000800077824 */ /* 0x040fe400078e0203 */
[----:B------:R-:W-:Y:S02]  /*4c50*/  VIADD R0, R0, 0x1 ;  /* 0x0000000100007836 */ /* 0x000fe40000000000 */
[----:B------:R-:W0:Y:S03]  /*4c60*/  SYNCS.PHASECHK.TRANS64.TRYWAIT P0, [R7+URZ], R2 ;  /* 0x00000002070075a7 */ /* 0x000e26000800017f */
[----:B------:R-:W-:-:S04]  /*4c70*/  ISETP.NE.AND P1, PT, R0, 0x8, PT ;  /* 0x000000080000780c */ /* 0x000fc80003f25270 */
[----:B------:R-:W-:Y:S02]  /*4c80*/  SEL R5, RZ, 0x1, P1 ;  /* 0x00000001ff057807 */ /* 0x000fe40000800000 */
[----:B------:R-:W-:Y:S02]  /*4c90*/  SEL R0, R0, RZ, P1 ;  /* 0x000000ff00007207 */ /* 0x000fe40000800000 */
[----:B------:R-:W-:-:S03]  /*4ca0*/  LOP3.LUT R5, R10, R5, RZ, 0x3c, !PT ;  /* 0x000000050a057212 */ /* 0x000fc600078e3cff */
[----:B------:R-:W-:Y:S01]  /*4cb0*/  IMAD R9, R0, 0x8, R3 ;  /* 0x0000000800097824 */ /* 0x000fe200078e0203 */
[----:B------:R-:W-:Y:S01]  /*4cc0*/  SHF.L.U32 R4, R5, 0x1f, RZ ;  /* 0x0000001f05047819 */ /* 0x000fe200000006ff */
[----:B0-----:R-:W-:Y:S06]  /*4cd0*/  @!P0 BRA `(.L_x_88) ;  /* 0x00000004006c8947 */ /* 0x001fec0003800000 */
.L_x_103:
[----:B------:R-:W1:Y:S01]  /*4ce0*/  SYNCS.PHASECHK.TRANS64.TRYWAIT P0, [R9+URZ], R4 ;  /* 0x00000004090075a7 */ /* 0x000e62000800017f */
[----:B------:R-:W-:-:S05]  /*4cf0*/  VIADD R0, R0, 0x1 ;  /* 0x0000000100007836 */ /* 0x000fca0000000000 */
[----:B------:R-:W-:-:S04]  /*4d00*/  ISETP.NE.AND P1, PT, R0, 0x8, PT ;  /* 0x000000080000780c */ /* 0x000fc80003f25270 */
[----:B0-----:R-:W-:Y:S02]  /*4d10*/  SEL R2, RZ, 0x1, P1 ;  /* 0x00000001ff027807 */ /* 0x001fe40000800000 */
[----:B------:R-:W-:Y:S02]  /*4d20*/  SEL R0, R0, RZ, P1 ;  /* 0x000000ff00007207 */ /* 0x000fe40000800000 */
[----:B------:R-:W-:-:S03]  /*4d30*/  LOP3.LUT R7, R5, R2, RZ, 0x3c, !PT ;  /* 0x0000000205077212 */ /* 0x000fc600078e3cff */
[----:B------:R-:W-:Y:S01]  /*4d40*/  IMAD R6, R0, 0x8, R3 ;  /* 0x0000000800067824 */ /* 0x000fe200078e0203 */
[----:B------:R-:W-:Y:S01]  /*4d50*/  SHF.L.U32 R5, R7, 0x1f, RZ ;  /* 0x0000001f07057819 */ /* 0x000fe200000006ff */
[----:B-1----:R-:W-:Y:S06]  /*4d60*/  @!P0 BRA `(.L_x_89) ;  /* 0x00000004005c8947 */ /* 0x002fec0003800000 */
.L_x_104:
[----:B------:R-:W1:Y:S01]  /*4d70*/  SYNCS.PHASECHK.TRANS64.TRYWAIT P0, [R6+URZ], R5 ;  /* 0x00000005060075a7 */ /* 0x000e62000800017f */
[----:B------:R-:W-:-:S05]  /*4d80*/  VIADD R0, R0, 0x1 ;  /* 0x0000000100007836 */ /* 0x000fca0000000000 */
[----:B------:R-:W-:-:S04]  /*4d90*/  ISETP.NE.AND P1, PT, R0, 0x8, PT ;  /* 0x000000080000780c */ /* 0x000fc80003f25270 */
[----:B------:R-:W-:Y:S02]  /*4da0*/  SEL R2, RZ, 0x1, P1 ;  /* 0x00000001ff027807 */ /* 0x000fe40000800000 */
[----:B------:R-:W-:Y:S02]  /*4db0*/  SEL R0, R0, RZ, P1 ;  /* 0x000000ff00007207 */ /* 0x000fe40000800000 */
[----:B------:R-:W-:-:S03]  /*4dc0*/  LOP3.LUT R7, R7, R2, RZ, 0x3c, !PT ;  /* 0x0000000207077212 */ /* 0x000fc600078e3cff */
[----:B0-----:R-:W-:Y:S01]  /*4dd0*/  IMAD R9, R0, 0x8, R3 ;  /* 0x0000000800097824 */ /* 0x001fe200078e0203 */
[----:B------:R-:W-:Y:S01]  /*4de0*/  SHF.L.U32 R4, R7, 0x1f, RZ ;  /* 0x0000001f07047819 */ /* 0x000fe200000006ff */
[----:B-1----:R-:W-:Y:S06]  /*4df0*/  @!P0 BRA `(.L_x_90) ;  /* 0x00000004004c8947 */ /* 0x002fec0003800000 */
.L_x_105:
        /* <DEDUP_REMOVED lines=9> */
.L_x_106:
        /* <DEDUP_REMOVED lines=9> */
.L_x_107:
        /* <DEDUP_REMOVED lines=9> */
.L_x_108:
[----:B------:R-:W1:Y:S01]  /*4fb0*/  SYNCS.PHASECHK.TRANS64.TRYWAIT P0, [R6+URZ], R5 ;  /* 0x00000005060075a7 */ /* 0x000e62000800017f */
[----:B------:R-:W-:-:S05]  /*4fc0*/  VIADD R0, R0, 0x1 ;  /* 0x0000000100007836 */ /* 0x000fca0000000000 */
[----:B------:R-:W-:-:S04]  /*4fd0*/  ISETP.NE.AND P1, PT, R0, 0x8, PT ;  /* 0x000000080000780c */ /* 0x000fc80003f25270 */
[----:B------:R-:W-:Y:S02]  /*4fe0*/  SEL R2, RZ, 0x1, P1 ;  /* 0x00000001ff027807 */ /* 0x000fe40000800000 */
[----:B------:R-:W-:Y:S02]  /*4ff0*/  SEL R0, R0, RZ, P1 ;  /* 0x000000ff00007207 */ /* 0x000fe40000800000 */
[----:B------:R-:W-:Y:S01]  /*5000*/  LOP3.LUT R2, R7, R2, RZ, 0x3c, !PT ;  /* 0x0000000207027212 */ /* 0x000fe200078e3cff */
[----:B-1----:R-:W-:Y:S06]  /*5010*/  @!P0 BRA `(.L_x_94) ;  /* 0x0000000400148947 */ /* 0x002fec0003800000 */
.L_x_109:
[----:B------:R-:W-:Y:S01]  /*5020*/  IMAD R3, R0, 0x8, R3 ;  /* 0x0000000800037824 */ /* 0x000fe200078e0203 */
[----:B------:R-:W-:-:S07]  /*5030*/  SHF.L.U32 R0, R2, 0x1f, RZ ;  /* 0x0000001f02007819 */ /* 0x000fce00000006ff */
.L_x_95:
[----:B--2---:R2:W3:Y:S02]  /*5040*/  SYNCS.PHASECHK.TRANS64.TRYWAIT P0, [R3+URZ], R0 ;  /* 0x00000000030075a7 */ /* 0x0044e4000800017f */
[----:B---3--:R-:W-:Y:S05]  /*5050*/  @!P0 NANOSLEEP.SYNCS 0x989680 ;  /* 0x009896800000895d */ /* 0x008fea0003900000 */
[----:B------:R-:W3:Y:S02]  /*5060*/  @!P0 SYNCS.PHASECHK.TRANS64 P0, [R3+URZ], R0 ;  /* 0x00000000030085a7 */ /* 0x000ee4000800007f */
[----:B---3--:R-:W-:Y:S05]  /*5070*/  @!P0 BRA `(.L_x_95) ;  /* 0xfffffffc00f08947 */ /* 0x008fea000383ffff */
.L_x_86:
[----:B------:R-:W-:Y:S05]  /*5080*/  BSYNC B0 ;  /* 0x0000000000007941 */ /* 0x000fea0003800000 */
.L_x_85:
[----:B------:R-:W-:Y:S05]  /*5090*/  EXIT ;  /* 0x000000000000794d */ /* 0x000fea0003800000 */
.L_x_18:
[----:B---3--:R3:W4:Y:S02]  /*50a0*/  SYNCS.PHASECHK.TRANS64.TRYWAIT P1, [R3+URZ], R0 ;  /* 0x00000000030075a7 */ /* 0x008724000802017f */
[----:B----4-:R-:W-:Y:S05]  /*50b0*/  @!P1 NANOSLEEP.SYNCS 0x989680 ;  /* 0x009896800000995d */ /* 0x010fea0003900000 */
[----:B------:R-:W4:Y:S02]  /*50c0*/  @!P1 SYNCS.PHASECHK.TRANS64 P1, [R3+URZ], R0 ;  /* 0x00000000030095a7 */ /* 0x000f24000802007f */
[----:B----4-:R-:W-:Y:S05]  /*50d0*/  @!P1 BRA `(.L_x_18) ;  /* 0xfffffffc00f09947 */ /* 0x010fea000383ffff */
[----:B------:R-:W-:Y:S05]  /*50e0*/  BRA `(.L_x_17) ;  /* 0xffffffc000947947 */ /* 0x000fea000383ffff */
.L_x_23:
[----:B-1----:R1:W2:Y:S02]  /*50f0*/  SYNCS.PHASECHK.TRANS64.TRYWAIT P1, [R5+URZ], R4 ;  /* 0x00000004050075a7 */ /* 0x0022a4000802017f */
[----:B--2---:R-:W-:Y:S05]  /*5100*/  @!P1 NANOSLEEP.SYNCS 0x989680 ;  /* 0x009896800000995d */ /* 0x004fea0003900000 */
[----:B------:R-:W2:Y:S02]  /*5110*/  @!P1 SYNCS.PHASECHK.TRANS64 P1, [R5+URZ], R4 ;  /* 0x00000004050095a7 */ /* 0x000ea4000802007f */
[----:B--2---:R-:W-:Y:S05]  /*5120*/  @!P1 BRA `(.L_x_23) ;  /* 0xfffffffc00f09947 */ /* 0x004fea000383ffff */
[----:B------:R-:W-:Y:S05]  /*5130*/  BRA `(.L_x_22) ;  /* 0xffffffc400e07947 */ /* 0x000fea000383ffff */
.L_x_72:
[----:B------:R-:W-:Y:S01]  /*5140*/  BSSY B1, `(.L_x_96) ;  /* 0x0000006000017945 */ /* 0x000fe20003800000 */
[----:B------:R-:W-:-:S07]  /*5150*/  IMAD.MOV.U32 R15, RZ, RZ, -0x1 ;  /* 0xffffffffff0f7424 */ /* 0x000fce00078e00ff */
[----:B------:R-:W-:Y:S05]  /*5160*/  WARPSYNC.COLLECTIVE R15, `(.L_x_97) ;  /* 0x000000000f0c7348 */ /* 0x000fea0003c00000 */
[----:B------:R-:W-:Y:S02]  /*5170*/  ELECT P6, UR62, PT ;  /* 0x00000000003e782f */ /* 0x000fe400038c0000 */
[----:B------:R-:W-:Y:S01]  /*5180*/  MOV R14, UR62 ;  /* 0x0000003e000e7c02 */ /* 0x000fe20008000f00 */
[----:B------:R-:W-:Y:S10]  /*5190*/  ENDCOLLECTIVE ;  /* 0x000000000000791b */ /* 0x000ff40003800000 */
.L_x_97:
[----:B------:R-:W-:Y:S05]  /*51a0*/  BSYNC B1 ;  /* 0x0000000000017941 */ /* 0x000fea0003800000 */
.L_x_96:
[----:B------:R-:W-:Y:S05]  /*51b0*/  BRA `(.L_x_98) ;  /* 0xffffffec00b47947 */ /* 0x000fea000383ffff */
.L_x_75:
[----:B-1----:R1:W2:Y:S02]  /*51c0*/  SYNCS.PHASECHK.TRANS64.TRYWAIT P1, [R15+URZ+0x40], R6 ;  /* 0x000040060f0075a7 */ /* 0x0022a4000802017f */
[----:B--2---:R-:W-:Y:S05]  /*51d0*/  @!P1 NANOSLEEP.SYNCS 0x989680 ;  /* 0x009896800000995d */ /* 0x004fea0003900000 */
[----:B------:R-:W2:Y:S02]  /*51e0*/  @!P1 SYNCS.PHASECHK.TRANS64 P1, [R15+URZ+0x40], R6 ;  /* 0x000040060f0095a7 */ /* 0x000ea4000802007f */
[----:B--2---:R-:W-:Y:S05]  /*51f0*/  @!P1 BRA `(.L_x_75) ;  /* 0xfffffffc00f09947 */ /* 0x004fea000383ffff */
[----:B------:R-:W-:Y:S05]  /*5200*/  BRA `(.L_x_99) ;  /* 0xffffffec00e87947 */ /* 0x000fea000383ffff */
.L_x_84:
[----:B------:R-:W-:Y:S01]  /*5210*/  BSSY B0, `(.L_x_100) ;  /* 0x0000006000007945 */ /* 0x000fe20003800000 */
[----:B------:R-:W-:-:S07]  /*5220*/  IMAD.MOV.U32 R15, RZ, RZ, -0x1 ;  /* 0xffffffffff0f7424 */ /* 0x000fce00078e00ff */
[----:B------:R-:W-:Y:S05]  /*5230*/  WARPSYNC.COLLECTIVE R15, `(.L_x_101) ;  /* 0x000000000f0c7348 */ /* 0x000fea0003c00000 */
[----:B------:R-:W-:Y:S02]  /*5240*/  ELECT P6, UR62, PT ;  /* 0x00000000003e782f */ /* 0x000fe400038c0000 */
[----:B------:R-:W-:Y:S01]  /*5250*/  MOV R14, UR62 ;  /* 0x0000003e000e7c02 */ /* 0x000fe20008000f00 */
[----:B------:R-:W-:Y:S10]  /*5260*/  ENDCOLLECTIVE ;  /* 0x000000000000791b */ /* 0x000ff40003800000 */
.L_x_101:
[----:B------:R-:W-:Y:S05]  /*5270*/  BSYNC B0 ;  /* 0x0000000000007941 */ /* 0x000fea0003800000 */
.L_x_100:
[----:B------:R-:W-:Y:S05]  /*5280*/  BRA `(.L_x_102) ;  /* 0xfffffff800407947 */ /* 0x000fea000383ffff */
.L_x_88:
[----:B0-----:R0:W1:Y:S02]  /*5290*/  SYNCS.PHASECHK.TRANS64.TRYWAIT P0, [R7+URZ], R2 ;  /* 0x00000002070075a7 */ /* 0x001064000800017f */
[----:B-1----:R-:W-:Y:S05]  /*52a0*/  @!P0 NANOSLEEP.SYNCS 0x989680 ;  /* 0x009896800000895d */ /* 0x002fea0003900000 */
[----:B------:R-:W1:Y:S02]  /*52b0*/  @!P0 SYNCS.PHASECHK.TRANS64 P0, [R7+URZ], R2 ;  /* 0x00000002070085a7 */ /* 0x000e64000800007f */
[----:B-1----:R-:W-:Y:S05]  /*52c0*/  @!P0 BRA `(.L_x_88) ;  /* 0xfffffffc00f08947 */ /* 0x002fea000383ffff */
[----:B------:R-:W-:Y:S05]  /*52d0*/  BRA `(.L_x_103) ;  /* 0xfffffff800807947 */ /* 0x000fea000383ffff */
.L_x_89:
[----:B0-----:R0:W1:Y:S02]  /*52e0*/  SYNCS.PHASECHK.TRANS64.TRYWAIT P0, [R9+URZ], R4 ;  /* 0x00000004090075a7 */ /* 0x001064000800017f */
[----:B-1----:R-:W-:Y:S05]  /*52f0*/  @!P0 NANOSLEEP.SYNCS 0x989680 ;  /* 0x009896800000895d */ /* 0x002fea0003900000 */
[----:B------:R-:W1:Y:S02]  /*5300*/  @!P0 SYNCS.PHASECHK.TRANS64 P0, [R9+URZ], R4 ;  /* 0x00000004090085a7 */ /* 0x000e64000800007f */
[----:B-1----:R-:W-:Y:S05]  /*5310*/  @!P0 BRA `(.L_x_89) ;  /* 0xfffffffc00f08947 */ /* 0x002fea000383ffff */
[----:B------:R-:W-:Y:S05]  /*5320*/  BRA `(.L_x_104) ;  /* 0xfffffff800907947 */ /* 0x000fea000383ffff */
.L_x_90:
[----:B0-----:R0:W1:Y:S02]  /*5330*/  SYNCS.PHASECHK.TRANS64.TRYWAIT P0, [R6+URZ], R5 ;  /* 0x00000005060075a7 */ /* 0x001064000800017f */
[----:B-1----:R-:W-:Y:S05]  /*5340*/  @!P0 NANOSLEEP.SYNCS 0x989680 ;  /* 0x009896800000895d */ /* 0x002fea0003900000 */
[----:B------:R-:W1:Y:S02]  /*5350*/  @!P0 SYNCS.PHASECHK.TRANS64 P0, [R6+URZ], R5 ;  /* 0x00000005060085a7 */ /* 0x000e64000800007f */
[----:B-1----:R-:W-:Y:S05]  /*5360*/  @!P0 BRA `(.L_x_90) ;  /* 0xfffffffc00f08947 */ /* 0x002fea000383ffff */
[----:B------:R-:W-:Y:S05]  /*5370*/  BRA `(.L_x_105) ;  /* 0xfffffff800a07947 */ /* 0x000fea000383ffff */
.L_x_91:
[----:B0-----:R0:W1:Y:S02]  /*5380*/  SYNCS.PHASECHK.TRANS64.TRYWAIT P0, [R9+URZ], R4 ;  /* 0x00000004090075a7 */ /* 0x001064000800017f */
[----:B-1----:R-:W-:Y:S05]  /*5390*/  @!P0 NANOSLEEP.SYNCS 0x989680 ;  /* 0x009896800000895d */ /* 0x002fea0003900000 */
[----:B------:R-:W1:Y:S02]  /*53a0*/  @!P0 SYNCS.PHASECHK.TRANS64 P0, [R9+URZ], R4 ;  /* 0x00000004090085a7 */ /* 0x000e64000800007f */
[----:B-1----:R-:W-:Y:S05]  /*53b0*/  @!P0 BRA `(.L_x_91) ;  /* 0xfffffffc00f08947 */ /* 0x002fea000383ffff */
[----:B------:R-:W-:Y:S05]  /*53c0*/  BRA `(.L_x_106) ;  /* 0xfffffff800b07947 */ /* 0x000fea000383ffff */
.L_x_92:
[----:B0-----:R0:W1:Y:S02]  /*53d0*/  SYNCS.PHASECHK.TRANS64.TRYWAIT P0, [R6+URZ], R5 ;  /* 0x00000005060075a7 */ /* 0x001064000800017f */
[----:B-1----:R-:W-:Y:S05]  /*53e0*/  @!P0 NANOSLEEP.SYNCS 0x989680 ;  /* 0x009896800000895d */ /* 0x002fea0003900000 */
[----:B------:R-:W1:Y:S02]  /*53f0*/  @!P0 SYNCS.PHASECHK.TRANS64 P0, [R6+URZ], R5 ;  /* 0x00000005060085a7 */ /* 0x000e64000800007f */
[----:B-1----:R-:W-:Y:S05]  /*5400*/  @!P0 BRA `(.L_x_92) ;  /* 0xfffffffc00f08947 */ /* 0x002fea000383ffff */
[----:B------:R-:W-:Y:S05]  /*5410*/  BRA `(.L_x_107) ;  /* 0xfffffff800c07947 */ /* 0x000fea000383ffff */
.L_x_93:
[----:B0-----:R0:W1:Y:S02]  /*5420*/  SYNCS.PHASECHK.TRANS64.TRYWAIT P0, [R9+URZ], R4 ;  /* 0x00000004090075a7 */ /* 0x001064000800017f */
[----:B-1----:R-:W-:Y:S05]  /*5430*/  @!P0 NANOSLEEP.SYNCS 0x989680 ;  /* 0x009896800000895d */ /* 0x002fea0003900000 */
[----:B------:R-:W1:Y:S02]  /*5440*/  @!P0 SYNCS.PHASECHK.TRANS64 P0, [R9+URZ], R4 ;  /* 0x00000004090085a7 */ /* 0x000e64000800007f */
[----:B-1----:R-:W-:Y:S05]  /*5450*/  @!P0 BRA `(.L_x_93) ;  /* 0xfffffffc00f08947 */ /* 0x002fea000383ffff */
[----:B------:R-:W-:Y:S05]  /*5460*/  BRA `(.L_x_108) ;  /* 0xfffffff800d07947 */ /* 0x000fea000383ffff */
.L_x_94:
[----:B-1----:R1:W2:Y:S02]  /*5470*/  SYNCS.PHASECHK.TRANS64.TRYWAIT P0, [R6+URZ], R5 ;  /* 0x00000005060075a7 */ /* 0x0022a4000800017f */
[----:B--2---:R-:W-:Y:S05]  /*5480*/  @!P0 NANOSLEEP.SYNCS 0x989680 ;  /* 0x009896800000895d */ /* 0x004fea0003900000 */
[----:B------:R-:W2:Y:S02]  /*5490*/  @!P0 SYNCS.PHASECHK.TRANS64 P0, [R6+URZ], R5 ;  /* 0x00000005060085a7 */ /* 0x000ea4000800007f */
[----:B--2---:R-:W-:Y:S05]  /*54a0*/  @!P0 BRA `(.L_x_94) ;  /* 0xfffffffc00f08947 */ /* 0x004fea000383ffff */
[----:B------:R-:W-:Y:S05]  /*54b0*/  BRA `(.L_x_109) ;  /* 0xfffffff800d87947 */ /* 0x000fea000383ffff */
.L_x_110:
[----:B------:R-:W-:-:S00]  /*54c0*/  BRA `(.L_x_110) ;  /* 0xfffffffc00fc7947 */ /* 0x000fc0000383ffff */
[----:B------:R-:W-:-:S00]  /*54d0*/  NOP ;  /* 0x0000000000007918 */ /* 0x000fc00000000000 */
        /* <DEDUP_REMOVED lines=10> */
.L_x_111:


//--------------------- .nv.global.init           --------------------------
	.section	.nv.global.init,"aw",@progbits
.nv.global.init:
	.type		$str$22,@object
	.size		$str$22,($str$23 - $str$22)
$str$22:
        /*0000*/ 	.byte	0x6b, 0x5f, 0x74, 0x69, 0x6c, 0x65, 0x5f, 0x63, 0x6f, 0x75, 0x6e, 0x74, 0x20, 0x3e, 0x3d, 0x20
        /*0010*/ 	.byte	0x31, 0x00
	.type		$str$23,@object
	.size		$str$23,(__unnamed_1 - $str$23)
$str$23:
        /*0012*/ 	.byte	0x2f, 0x74, 0x6d, 0x70, 0x2f, 0x63, 0x75, 0x74, 0x6c, 0x61, 0x73, 0x73, 0x5f, 0x73, 0x77, 0x65
        /*0022*/ 	.byte	0x65, 0x70, 0x5f, 0x73, 0x72, 0x63, 0x2f, 0x69, 0x6e, 0x63, 0x6c, 0x75, 0x64, 0x65, 0x2f, 0x63
        /*0032*/ 	.byte	0x75, 0x74, 0x6c, 0x61, 0x73, 0x73, 0x2f, 0x67, 0x65, 0x6d, 0x6d, 0x2f, 0x63, 0x6f, 0x6c, 0x6c
        /*0042*/ 	.byte	0x65, 0x63, 0x74, 0x69, 0x76, 0x65, 0x2f, 0x73, 0x6d, 0x39, 0x30, 0x5f, 0x6d, 0x6d, 0x61, 0x5f
        /*0052*/ 	.byte	0x74, 0x6d, 0x61, 0x5f, 0x67, 0x6d, 0x6d, 0x61, 0x5f, 0x73, 0x73, 0x5f, 0x77, 0x61, 0x72, 0x70
        /*0062*/ 	.byte	0x73, 0x70, 0x65, 0x63, 0x69, 0x61, 0x6c, 0x69, 0x7a, 0x65, 0x64, 0x2e, 0x68, 0x70, 0x70, 0x00
	.type		__unnamed_1,@object
	.size		__unnamed_1,(.L_0 - __unnamed_1)
__unnamed_1:
        /*0072*/ 	.byte	0x76, 0x6f, 0x69, 0x64, 0x20, 0x63, 0x75, 0x74, 0x6c, 0x61, 0x73, 0x73, 0x3a, 0x3a, 0x67, 0x65
        /* <DEDUP_REMOVED lines=172> */
        /*0b42*/ 	.byte	0x00
.L_0:


//--------------------- .nv.shared._ZN7cutlass13device_kernelINS_4gemm6kernel13GemmUniversalIN4cute5tupleIJiiiiEEENS1_10collective13CollectiveMmaINS1_34MainloopSm90TmaGmmaWarpSpecializedILi8ENS5_IJNS4_1CILi1EEESB_SB_EEENS1_35KernelTmaWarpSpecializedCooperativeEEENS5_IJNSA_ILi192EEENSA_ILi16EEENSA_ILi128EEEEEEaNS5_IJlSB_lEEEaSJ_NS4_8TiledMMAINS4_8MMA_AtomIJNS4_4SM904GMMA26MMA_64x16x32_S32S8S8_SS_TNEEEENS4_6LayoutINS5_IJNSA_ILi2EEESB_SB_EEENS5_IJSB_NSA_ILi0EEEST_EEEEENS5_IJNS4_10UnderscoreESW_SW_EEEEENS4_13SM90_TMA_LOADENS4_14ComposedLayoutINS4_7SwizzleILi3ELi4ELi3EEENS4_18smem_ptr_flag_bitsILi8EEENSQ_INS5_IJNSA_ILi8EEESH_EEENS5_IJSH_SB_EEEEEEEvNS4_8identityESZ_S19_vS1A_EENS_8epilogue10collective6detail29Sm90TmaWarpSpecializedAdapterINS1D_15DefaultEpilogueIaSJ_SJ_NS1C_6thread17LinearCombinationIaLi1EiiLNS1H_9ScaleType4KindE0ELNS_15FloatRoundStyleE2EaEENS1_15EpilogueDefaultEEEEEvvEEEEvNT_6ParamsE --------------------------
	.section	.nv.shared._ZN7cutlass13device_kernelINS_4gemm6kernel13GemmUniversalIN4cute5tupleIJiiiiEEENS1_10collective13CollectiveMmaINS1_34MainloopSm90TmaGmmaWarpSpecializedILi8ENS5_IJNS4_1CILi1EEESB_SB_EEENS1_35KernelTmaWarpSpecializedCooperativeEEENS5_IJNSA_ILi192EEENSA_ILi16EEENSA_ILi128EEEEEEaNS5_IJlSB_lEEEaSJ_NS4_8TiledMMAINS4_8MMA_AtomIJNS4_4SM904GMMA26MMA_64x16x32_S32S8S8_SS_TNEEEENS4_6LayoutINS5_IJNSA_ILi2EEESB_SB_EEENS5_IJSB_NSA_ILi0EEEST_EEEEENS5_IJNS4_10UnderscoreESW_SW_EEEEENS4_13SM90_TMA_LOADENS4_14ComposedLayoutINS4_7SwizzleILi3ELi4ELi3EEENS4_18smem_ptr_flag_bitsILi8EEENSQ_INS5_IJNSA_ILi8EEESH_EEENS5_IJSH_SB_EEEEEEEvNS4_8identityESZ_S19_vS1A_EENS_8epilogue10collective6detail29Sm90TmaWarpSpecializedAdapterINS1D_15DefaultEpilogueIaSJ_SJ_NS1C_6thread17LinearCombinationIaLi1EiiLNS1H_9ScaleType4KindE0ELNS_15FloatRoundStyleE2EaEENS1_15EpilogueDefaultEEEEEvvEEEEvNT_6ParamsE,"aw",@nobits
	.sectionflags	@""
	.align	16
	.zero		1024


//--------------------- .nv.shared.reserved.0     --------------------------
	.section	.nv.shared.reserved.0,"aw",@nobits
	.weak		__nv_reservedSMEM_offset_0_alias
	.size		__nv_reservedSMEM_offset_0_alias, 0, 0
	.other		__nv_reservedSMEM_offset_0_alias,@"STO_CUDA_RESERVED_SHARED STV_DEFAULT"
__nv_reservedSMEM_offset_0_alias:
	.zero		0


//--------------------- .nv.global                --------------------------
	.section	.nv.global,"aw",@nobits
.nv.global:
	.type		_ZN40_INTERNAL_a573a42c_4_k_cu_8bacc8e7_126344cute1_E,@object
	.size		_ZN40_INTERNAL_a573a42c_4_k_cu_8bacc8e7_126344cute1_E,(_ZN40_INTERNAL_a573a42c_4_k_cu_8bacc8e7_126344cuda3std3__45__cpo6cbeginE - _ZN40_INTERNAL_a573a42c_4_k_cu_8bacc8e7_126344cute1_E)
_ZN40_INTERNAL_a573a42c_4_k_cu_8bacc8e7_126344cute1_E:
	.zero		1
	.type		_ZN40_INTERNAL_a573a42c_4_k_cu_8bacc8e7_126344cuda3std3__45__cpo6cbeginE,@object
	.size		_ZN40_INTERNAL_a573a42c_4_k_cu_8bacc8e7_126344cuda3std3__45__cpo6cbeginE,(_ZN40_INTERNAL_a573a42c_4_k_cu_8bacc8e7_126344cuda3std3__48in_placeE - _ZN40_INTERNAL_a573a42c_4_k_cu_8bacc8e7_126344cuda3std3__45__cpo6cbeginE)
_ZN40_INTERNAL_a573a42c_4_k_cu_8bacc8e7_126344cuda3std3__45__cpo6cbeginE:
	.zero		1
	.type		_ZN40_INTERNAL_a573a42c_4_k_cu_8bacc8e7_126344cuda3std3__48in_placeE,@object
	.size		_ZN40_INTERNAL_a573a42c_4_k_cu_8bacc8e7_126344cuda3std3__48in_placeE,(_ZN40_INTERNAL_a573a42c_4_k_cu_8bacc8e7_126344cuda3std6ranges3__45__cpo9iter_moveE - _ZN40_INTERNAL_a573a42c_4_k_cu_8bacc8e7_126344cuda3std3__48in_placeE)
_ZN40_INTERNAL_a573a42c_4_k_cu_8bacc8e7_126344cuda3std3__48in_placeE:
	.zero		1
	.type		_ZN40_INTERNAL_a573a42c_4_k_cu_8bacc8e7_126344cuda3std6ranges3__45__cpo9iter_moveE,@object
	.size		_ZN40_INTERNAL_a573a42c_4_k_cu_8bacc8e7_126344cuda3std6ranges3__45__cpo9iter_moveE,(_ZN40_INTERNAL_a573a42c_4_k_cu_8bacc8e7_126344cuda3std3__45__cpo5beginE - _ZN40_INTERNAL_a573a42c_4_k_cu_8bacc8e7_126344cuda3std6ranges3__45__cpo9iter_moveE)
_ZN40_INTERNAL_a573a42c_4_k_cu_8bacc8e7_126344cuda3std6ranges3__45__cpo9iter_moveE:
	.zero		1
	.type		_ZN40_INTERNAL_a573a42c_4_k_cu_8bacc8e7_126344cuda3std3__45__cpo5beginE,@object
	.size		_ZN40_INTERNAL_a573a42c_4_k_cu_8bacc8e7_126344cuda3std3__45__cpo5beginE,(_ZN40_INTERNAL_a573a42c_4_k_cu_8bacc8e7_126344cuda3std3__442_GLOBAL__N__a573a42c_4_k_cu_8bacc8e7_126346ignoreE - _ZN40_INTERNAL_a573a42c_4_k_cu_8bacc8e7_126344cuda3std3__45__cpo5beginE)
_ZN40_INTERNAL_a573a42c_4_k_cu_8bacc8e7_126344cuda3std3__45__cpo5beginE:
	.zero		1
	.type		_ZN40_INTERNAL_a573a42c_4_k_cu_8bacc8e7_126344cuda3std3__442_GLOBAL__N__a573a42c_4_k_cu_8bacc8e7_126346ignoreE,@object
	.size		_ZN40_INTERNAL_a573a42c_4_k_cu_8bacc8e7_126344cuda3std3__442_GLOBAL__N__a573a42c_4_k_cu_8bacc8e7_126346ignoreE,(_ZN40_INTERNAL_a573a42c_4_k_cu_8bacc8e7_126344cute7productE - _ZN40_INTERNAL_a573a42c_4_k_cu_8bacc8e7_126344cuda3std3__442_GLOBAL__N__a573a42c_4_k_cu_8bacc8e7_126346ignoreE)
_ZN40_INTERNAL_a573a42c_4_k_cu_8bacc8e7_126344cuda3std3__442_GLOBAL__N__a573a42c_4_k_cu_8bacc8e7_126346ignoreE:
	.zero		1
	.type		_ZN40_INTERNAL_a573a42c_4_k_cu_8bacc8e7_126344cute7productE,@object
	.size		_ZN40_INTERNAL_a573a42c_4_k_cu_8bacc8e7_126344cute7productE,(_ZN40_INTERNAL_a573a42c_4_k_cu_8bacc8e7_126344cuda3std3__45__cpo3endE - _ZN40_INTERNAL_a573a42c_4_k_cu_8bacc8e7_126344cute7productE)
_ZN40_INTERNAL_a573a42c_4_k_cu_8bacc8e7_126344cute7productE:
	.zero		1
	.type		_ZN40_INTERNAL_a573a42c_4_k_cu_8bacc8e7_126344cuda3std3__45__cpo3endE,@object
	.size		_ZN40_INTERNAL_a573a42c_4_k_cu_8bacc8e7_126344cuda3std3__45__cpo3endE,(_ZN40_INTERNAL_a573a42c_4_k_cu_8bacc8e7_126344cuda3std3__419piecewise_constructE - _ZN40_INTERNAL_a573a42c_4_k_cu_8bacc8e7_126344cuda3std3__45__cpo3endE)
_ZN40_INTERNAL_a573a42c_4_k_cu_8bacc8e7_126344cuda3std3__45__cpo3endE:
	.zero		1
	.type		_ZN40_INTERNAL_a573a42c_4_k_cu_8bacc8e7_126344cuda3std3__419piecewise_constructE,@object
	.size		_ZN40_INTERNAL_a573a42c_4_k_cu_8bacc8e7_126344cuda3std3__419piecewise_constructE,(_ZN40_INTERNAL_a573a42c_4_k_cu_8bacc8e7_126344cuda3std3__45__cpo4cendE - _ZN40_INTERNAL_a573a42c_4_k_cu_8bacc8e7_126344cuda3std3__419piecewise_constructE)
_ZN40_INTERNAL_a573a42c_4_k_cu_8bacc8e7_126344cuda3std3__419piecewise_constructE:
	.zero		1
	.type		_ZN40_INTERNAL_a573a42c_4_k_cu_8bacc8e7_126344cuda3std3__45__cpo4cendE,@object
	.size		_ZN40_INTERNAL_a573a42c_4_k_cu_8bacc8e7_126344cuda3std3__45__cpo4cendE,(_ZN40_INTERNAL_a573a42c_4_k_cu_8bacc8e7_126344cuda3std6ranges3__45__cpo4swapE - _ZN40_INTERNAL_a573a42c_4_k_cu_8bacc8e7_126344cuda3std3__45__cpo4cendE)
_ZN40_INTERNAL_a573a42c_4_k_cu_8bacc8e7_126344cuda3std3__45__cpo4cendE:
	.zero		1
	.type		_ZN40_INTERNAL_a573a42c_4_k_cu_8bacc8e7_126344cuda3std6ranges3__45__cpo4swapE,@object
	.size		_ZN40_INTERNAL_a573a42c_4_k_cu_8bacc8e7_126344cuda3std6ranges3__45__cpo4swapE,(.L_8 - _ZN40_INTERNAL_a573a42c_4_k_cu_8bacc8e7_126344cuda3std6ranges3__45__cpo4swapE)
_ZN40_INTERNAL_a573a42c_4_k_cu_8bacc8e7_126344cuda3std6ranges3__45__cpo4swapE:
	.zero		1
.L_8:


//--------------------- .nv.constant0._ZN7cutlass13device_kernelINS_4gemm6kernel13GemmUniversalIN4cute5tupleIJiiiiEEENS1_10collective13CollectiveMmaINS1_34MainloopSm90TmaGmmaWarpSpecializedILi8ENS5_IJNS4_1CILi1EEESB_SB_EEENS1_35KernelTmaWarpSpecializedCooperativeEEENS5_IJNSA_ILi192EEENSA_ILi16EEENSA_ILi128EEEEEEaNS5_IJlSB_lEEEaSJ_NS4_8TiledMMAINS4_8MMA_AtomIJNS4_4SM904GMMA26MMA_64x16x32_S32S8S8_SS_TNEEEENS4_6LayoutINS5_IJNSA_ILi2EEESB_SB_EEENS5_IJSB_NSA_ILi0EEEST_EEEEENS5_IJNS4_10UnderscoreESW_SW_EEEEENS4_13SM90_TMA_LOADENS4_14ComposedLayoutINS4_7SwizzleILi3ELi4ELi3EEENS4_18smem_ptr_flag_bitsILi8EEENSQ_INS5_IJNSA_ILi8EEESH_EEENS5_IJSH_SB_EEEEEEEvNS4_8identityESZ_S19_vS1A_EENS_8epilogue10collective6detail29Sm90TmaWarpSpecializedAdapterINS1D_15DefaultEpilogueIaSJ_SJ_NS1C_6thread17LinearCombinationIaLi1EiiLNS1H_9ScaleType4KindE0ELNS_15FloatRoundStyleE2EaEENS1_15EpilogueDefaultEEEEEvvEEEEvNT_6ParamsE --------------------------
	.section	.nv.constant0._ZN7cutlass13device_kernelINS_4gemm6kernel13GemmUniversalIN4cute5tupleIJiiiiEEENS1_10collective13CollectiveMmaINS1_34MainloopSm90TmaGmmaWarpSpecializedILi8ENS5_IJNS4_1CILi1EEESB_SB_EEENS1_35KernelTmaWarpSpecializedCooperativeEEENS5_IJNSA_ILi192EEENSA_ILi16EEENSA_ILi128EEEEEEaNS5_IJlSB_lEEEaSJ_NS4_8TiledMMAINS4_8MMA_AtomIJNS4_4SM904GMMA26MMA_64x16x32_S32S8S8_SS_TNEEEENS4_6LayoutINS5_IJNSA_ILi2EEESB_SB_EEENS5_IJSB_NSA_ILi0EEEST_EEEEENS5_IJNS4_10UnderscoreESW_SW_EEEEENS4_13SM90_TMA_LOADENS4_14ComposedLayoutINS4_7SwizzleILi3ELi4ELi3EEENS4_18smem_ptr_flag_bitsILi8EEENSQ_INS5_IJNSA_ILi8EEESH_EEENS5_IJSH_SB_EEEEEEEvNS4_8identityESZ_S19_vS1A_EENS_8epilogue10collective6detail29Sm90TmaWarpSpecializedAdapterINS1D_15DefaultEpilogueIaSJ_SJ_NS1C_6thread17LinearCombinationIaLi1EiiLNS1H_9ScaleType4KindE0ELNS_15FloatRoundStyleE2EaEENS1_15EpilogueDefaultEEEEEvvEEEEvNT_6ParamsE,"a",@progbits
	.sectionflags	@""
	.align	4
.nv.constant0._ZN7cutlass13device_kernelINS_4gemm6kernel13GemmUniversalIN4cute5tupleIJiiiiEEENS1_10collective13CollectiveMmaINS1_34MainloopSm90TmaGmmaWarpSpecializedILi8ENS5_IJNS4_1CILi1EEESB_SB_EEENS1_35KernelTmaWarpSpecializedCooperativeEEENS5_IJNSA_ILi192EEENSA_ILi16EEENSA_ILi128EEEEEEaNS5_IJlSB_lEEEaSJ_NS4_8TiledMMAINS4_8MMA_AtomIJNS4_4SM904GMMA26MMA_64x16x32_S32S8S8_SS_TNEEEENS4_6LayoutINS5_IJNSA_ILi2EEESB_SB_EEENS5_IJSB_NSA_ILi0EEEST_EEEEENS5_IJNS4_10UnderscoreESW_SW_EEEEENS4_13SM90_TMA_LOADENS4_14ComposedLayoutINS4_7SwizzleILi3ELi4ELi3EEENS4_18smem_ptr_flag_bitsILi8EEENSQ_INS5_IJNSA_ILi8EEESH_EEENS5_IJSH_SB_EEEEEEEvNS4_8identityESZ_S19_vS1A_EENS_8epilogue10collective6detail29Sm90TmaWarpSpecializedAdapterINS1D_15DefaultEpilogueIaSJ_SJ_NS1C_6thread17LinearCombinationIaLi1EiiLNS1H_9ScaleType4KindE0ELNS_15FloatRoundStyleE2EaEENS1_15EpilogueDefaultEEEEEvvEEEEvNT_6ParamsE:
	.zero		1664


//--------------------- SYMBOLS --------------------------

	.type		.nv.reservedSmem.offset0,@object
	.size		.nv.reservedSmem.offset0,0x4
	.type		__assertfail,@function
